def matmul_kernel(
    a_ptr,
    b_ptr,
    c_ptr,
    M,
    N,
    K,
    stride_am,
    stride_ak,
    stride_bk,
    stride_bn,
    stride_cm,
    stride_cn,
    BLOCK_M: tl.constexpr,
    BLOCK_N: tl.constexpr,
    BLOCK_K: tl.constexpr,
    GROUP_M: tl.constexpr,
):
    pid = tl.program_id(axis=0)
    num_pid_m = tl.cdiv(M, BLOCK_M)
    num_pid_n = tl.cdiv(N, BLOCK_N)
    num_pid_in_group = GROUP_M * num_pid_n
    group_id = pid // num_pid_in_group
    first_pid_m = group_id * GROUP_M
    group_size_m = min(num_pid_m - first_pid_m, GROUP_M)
    pid_m = first_pid_m + ((pid % num_pid_in_group) % group_size_m)
    pid_n = (pid % num_pid_in_group) // group_size_m

    offs_am = (pid_m * BLOCK_M + tl.arange(0, BLOCK_M)) % M
    offs_bn = (pid_n * BLOCK_N + tl.arange(0, BLOCK_N)) % N
    offs_k = tl.arange(0, BLOCK_K)
    a_ptrs = a_ptr + offs_am[:, None] * stride_am + offs_k[None, :] * stride_ak
    b_ptrs = b_ptr + offs_k[:, None] * stride_bk + offs_bn[None, :] * stride_bn

    acc = tl.zeros((BLOCK_M, BLOCK_N), dtype=tl.float32)
    for kk in range(0, tl.cdiv(K, BLOCK_K)):
        a = tl.load(a_ptrs, mask=offs_k[None, :] < K - kk * BLOCK_K, other=0.0)
        b = tl.load(b_ptrs, mask=offs_k[:, None] < K - kk * BLOCK_K, other=0.0)
        acc = tl.dot(a, b, acc)
        a_ptrs += BLOCK_K * stride_ak
        b_ptrs += BLOCK_K * stride_bk

    c = acc.to(c_ptr.dtype.element_ty)
    offs_cm = pid_m * BLOCK_M + tl.arange(0, BLOCK_M)
    offs_cn = pid_n * BLOCK_N + tl.arange(0, BLOCK_N)
    c_ptrs = c_ptr + offs_cm[:, None] * stride_cm + offs_cn[None, :] * stride_cn
    mask = (offs_cm[:, None] < M) & (offs_cn[None, :] < N)
    tl.store(c_ptrs, c, mask=mask)

# config = {"BLOCK_K": 64, "BLOCK_M": 128, "BLOCK_N": 128, "GROUP_M": 8, "arch": "sm_90", "dtype": "fp16", "num_ctas": 2, "num_stages": 3, "num_warps": 16}
# arch = sm_90


// ===== COMPILED SASS (sm_90a) =====

	.target	sm_90a

	.elftype	@"ET_EXEC"


//--------------------- .note.nv.tkinfo           --------------------------
	.section	.note.nv.tkinfo,"",@"SHT_NOTE"
	.sectionflags	@"SHF_NOTE_NV_TKINFO"
	.tkinfo
        /*0018*/ 	.word	0x00000002
        /*0030*/ 	.string	""
        /*0030*/ 	.string	"ptxas"
        /*0030*/ 	.string	"Cuda compilation tools, release 13.0, V13.0.88"
        /*0030*/ 	.string	"Build cuda_13.0.r13.0/compiler.36424714_0"
        /*0030*/ 	.string	"-v  -suppress-debug-info  -lineinfo  -arch sm_90a "



//--------------------- .note.nv.cuinfo           --------------------------
	.section	.note.nv.cuinfo,"",@"SHT_NOTE"
	.sectionflags	@"SHF_NOTE_NV_CUINFO"
        /*0018*/ 	.short	0x0002
        /*001a*/ 	.short	0x005a
        /*001c*/ 	.short	0x0082
	.zero		2


//--------------------- .nv.info                  --------------------------
	.section	.nv.info,"",@"SHT_CUDA_INFO"
	.align	4


	//----- nvinfo : EIATTR_REGCOUNT
	.align		4
        /*0000*/ 	.byte	0x04, 0x2f
        /*0002*/ 	.short	(.L_1 - .L_0)
	.align		4
.L_0:
        /*0004*/ 	.word	index@(matmul_kernel)
        /*0008*/ 	.word	0x00000078


	//----- nvinfo : EIATTR_FRAME_SIZE
	.align		4
.L_1:
        /*000c*/ 	.byte	0x04, 0x11
        /*000e*/ 	.short	(.L_3 - .L_2)
	.align		4
.L_2:
        /*0010*/ 	.word	index@(matmul_kernel)
        /*0014*/ 	.word	0x00000000


	//----- nvinfo : EIATTR_MIN_STACK_SIZE
	.align		4
.L_3:
        /*0018*/ 	.byte	0x04, 0x12
        /*001a*/ 	.short	(.L_5 - .L_4)
	.align		4
.L_4:
        /*001c*/ 	.word	index@(matmul_kernel)
        /*0020*/ 	.word	0x00000000
.L_5:


//--------------------- .nv.compat                --------------------------
	.section	.nv.compat,"",@"SHT_CUDA_COMPAT_INFO"
	.align	4
        /*0000*/ 	.byte	0x02, 0x09, 0x01, 0x00, 0x02, 0x02, 0x04, 0x00, 0x02, 0x05, 0x05, 0x00, 0x03, 0x07, 0x01, 0x01
        /*0010*/ 	.byte	0x02, 0x03, 0x00, 0x00, 0x02, 0x06, 0x01, 0x00, 0x04, 0x0b, 0x08, 0x00, 0x00, 0x00, 0x00, 0x00
        /*0020*/ 	.byte	0x00, 0x00, 0x00, 0x00


//--------------------- .nv.info.matmul_kernel    --------------------------
	.section	.nv.info.matmul_kernel,"",@"SHT_CUDA_INFO"
	.sectionflags	@""
	.align	4


	//----- nvinfo : EIATTR_CUDA_API_VERSION
	.align		4
        /*0000*/ 	.byte	0x04, 0x37
        /*0002*/ 	.short	(.L_7 - .L_6)
.L_6:
        /*0004*/ 	.word	0x00000082


	//----- nvinfo : EIATTR_KPARAM_INFO
	.align		4
.L_7:
        /*0008*/ 	.byte	0x04, 0x17
        /*000a*/ 	.short	(.L_9 - .L_8)
.L_8:
        /*000c*/ 	.word	0x00000000
        /*0010*/ 	.short	0x000d
        /*0012*/ 	.short	0x0048
        /*0014*/ 	.byte	0x00, 0xf4, 0x21, 0x00


	//----- nvinfo : EIATTR_KPARAM_INFO
	.align		4
.L_9:
        /*0018*/ 	.byte	0x04, 0x17
        /*001a*/ 	.short	(.L_11 - .L_10)
.L_10:
        /*001c*/ 	.word	0x00000000
        /*0020*/ 	.short	0x000c
        /*0022*/ 	.short	0x0040
        /*0024*/ 	.byte	0x00, 0xf4, 0x21, 0x00


	//----- nvinfo : EIATTR_KPARAM_INFO
	.align		4
.L_11:
        /*0028*/ 	.byte	0x04, 0x17
        /*002a*/ 	.short	(.L_13 - .L_12)
.L_12:
        /*002c*/ 	.word	0x00000000
        /*0030*/ 	.short	0x000b
        /*0032*/ 	.short	0x0038
        /*0034*/ 	.byte	0x00, 0xf0, 0x11, 0x00


	//----- nvinfo : EIATTR_KPARAM_INFO
	.align		4
.L_13:
        /*0038*/ 	.byte	0x04, 0x17
        /*003a*/ 	.short	(.L_15 - .L_14)
.L_14:
        /*003c*/ 	.word	0x00000000
        /*0040*/ 	.short	0x000a
        /*0042*/ 	.short	0x0034
        /*0044*/ 	.byte	0x00, 0xf0, 0x11, 0x00


	//----- nvinfo : EIATTR_KPARAM_INFO
	.align		4
.L_15:
        /*0048*/ 	.byte	0x04, 0x17
        /*004a*/ 	.short	(.L_17 - .L_16)
.L_16:
        /*004c*/ 	.word	0x00000000
        /*0050*/ 	.short	0x0009
        /*0052*/ 	.short	0x0030
        /*0054*/ 	.byte	0x00, 0xf0, 0x11, 0x00


	//----- nvinfo : EIATTR_KPARAM_INFO
	.align		4
.L_17:
        /*0058*/ 	.byte	0x04, 0x17
        /*005a*/ 	.short	(.L_19 - .L_18)
.L_18:
        /*005c*/ 	.word	0x00000000
        /*0060*/ 	.short	0x0008
        /*0062*/ 	.short	0x002c
        /*0064*/ 	.byte	0x00, 0xf0, 0x11, 0x00


	//----- nvinfo : EIATTR_KPARAM_INFO
	.align		4
.L_19:
        /*0068*/ 	.byte	0x04, 0x17
        /*006a*/ 	.short	(.L_21 - .L_20)
.L_20:
        /*006c*/ 	.word	0x00000000
        /*0070*/ 	.short	0x0007
        /*0072*/ 	.short	0x0028
        /*0074*/ 	.byte	0x00, 0xf0, 0x11, 0x00


	//----- nvinfo : EIATTR_KPARAM_INFO
	.align		4
.L_21:
        /*0078*/ 	.byte	0x04, 0x17
        /*007a*/ 	.short	(.L_23 - .L_22)
.L_22:
        /*007c*/ 	.word	0x00000000
        /*0080*/ 	.short	0x0006
        /*0082*/ 	.short	0x0024
        /*0084*/ 	.byte	0x00, 0xf0, 0x11, 0x00


	//----- nvinfo : EIATTR_KPARAM_INFO
	.align		4
.L_23:
        /*0088*/ 	.byte	0x04, 0x17
        /*008a*/ 	.short	(.L_25 - .L_24)
.L_24:
        /*008c*/ 	.word	0x00000000
        /*0090*/ 	.short	0x0005
        /*0092*/ 	.short	0x0020
        /*0094*/ 	.byte	0x00, 0xf0, 0x11, 0x00


	//----- nvinfo : EIATTR_KPARAM_INFO
	.align		4
.L_25:
        /*0098*/ 	.byte	0x04, 0x17
        /*009a*/ 	.short	(.L_27 - .L_26)
.L_26:
        /*009c*/ 	.word	0x00000000
        /*00a0*/ 	.short	0x0004
        /*00a2*/ 	.short	0x001c
        /*00a4*/ 	.byte	0x00, 0xf0, 0x11, 0x00


	//----- nvinfo : EIATTR_KPARAM_INFO
	.align		4
.L_27:
        /*00a8*/ 	.byte	0x04, 0x17
        /*00aa*/ 	.short	(.L_29 - .L_28)
.L_28:
        /*00ac*/ 	.word	0x00000000
        /*00b0*/ 	.short	0x0003
        /*00b2*/ 	.short	0x0018
        /*00b4*/ 	.byte	0x00, 0xf0, 0x11, 0x00


	//----- nvinfo : EIATTR_KPARAM_INFO
	.align		4
.L_29:
        /*00b8*/ 	.byte	0x04, 0x17
        /*00ba*/ 	.short	(.L_31 - .L_30)
.L_30:
        /*00bc*/ 	.word	0x00000000
        /*00c0*/ 	.short	0x0002
        /*00c2*/ 	.short	0x0010
        /*00c4*/ 	.byte	0x00, 0xf4, 0x21, 0x00


	//----- nvinfo : EIATTR_KPARAM_INFO
	.align		4
.L_31:
        /*00c8*/ 	.byte	0x04, 0x17
        /*00ca*/ 	.short	(.L_33 - .L_32)
.L_32:
        /*00cc*/ 	.word	0x00000000
        /*00d0*/ 	.short	0x0001
        /*00d2*/ 	.short	0x0008
        /*00d4*/ 	.byte	0x00, 0xf4, 0x21, 0x00


	//----- nvinfo : EIATTR_KPARAM_INFO
	.align		4
.L_33:
        /*00d8*/ 	.byte	0x04, 0x17
        /*00da*/ 	.short	(.L_35 - .L_34)
.L_34:
        /*00dc*/ 	.word	0x00000000
        /*00e0*/ 	.short	0x0000
        /*00e2*/ 	.short	0x0000
        /*00e4*/ 	.byte	0x00, 0xf4, 0x21, 0x00


	//----- nvinfo : EIATTR_EXPLICIT_CLUSTER
	.align		4
.L_35:
        /*00e8*/ 	.byte	0x01, 0x3e
	.zero		2


	//----- nvinfo : EIATTR_CTA_PER_CLUSTER
	.align		4
        /*00ec*/ 	.byte	0x04, 0x3d
        /*00ee*/ 	.short	(.L_37 - .L_36)
.L_36:
        /*00f0*/ 	.word	0x00000002
        /*00f4*/ 	.word	0x00000001
        /*00f8*/ 	.word	0x00000001


	//----- nvinfo : EIATTR_SPARSE_MMA_MASK
	.align		4
.L_37:
        /*00fc*/ 	.byte	0x03, 0x50
        /*00fe*/ 	.short	0x0000


	//----- nvinfo : EIATTR_MAXREG_COUNT
	.align		4
        /*0100*/ 	.byte	0x03, 0x1b
        /*0102*/ 	.short	0x0080


	//----- nvinfo : EIATTR_NUM_BARRIERS
	.align		4
        /*0104*/ 	.byte	0x02, 0x4c
        /*0106*/ 	.byte	0x01
	.zero		1


	//----- nvinfo : EIATTR_MERCURY_ISA_VERSION
	.align		4
        /*0108*/ 	.byte	0x03, 0x5f
        /*010a*/ 	.short	0x0101


	//----- nvinfo : EIATTR_EXIT_INSTR_OFFSETS
	.align		4
        /*010c*/ 	.byte	0x04, 0x1c
        /*010e*/ 	.short	(.L_39 - .L_38)


	//   ....[0]....
.L_38:
        /*0110*/ 	.word	0x000028b0


	//   ....[1]....
        /*0114*/ 	.word	0x000028e0


	//----- nvinfo : EIATTR_REQNTID
	.align		4
.L_39:
        /*0118*/ 	.byte	0x04, 0x10
        /*011a*/ 	.short	(.L_41 - .L_40)
.L_40:
        /*011c*/ 	.word	0x00000200
        /*0120*/ 	.word	0x00000001
        /*0124*/ 	.word	0x00000001


	//----- nvinfo : EIATTR_CBANK_PARAM_SIZE
	.align		4
.L_41:
        /*0128*/ 	.byte	0x03, 0x19
        /*012a*/ 	.short	0x0050


	//----- nvinfo : EIATTR_PARAM_CBANK
	.align		4
        /*012c*/ 	.byte	0x04, 0x0a
        /*012e*/ 	.short	(.L_43 - .L_42)
	.align		4
.L_42:
        /*0130*/ 	.word	index@(.nv.constant0.matmul_kernel)
        /*0134*/ 	.short	0x0210
        /*0136*/ 	.short	0x0050


	//----- nvinfo : EIATTR_SW_WAR
	.align		4
.L_43:
        /*0138*/ 	.byte	0x04, 0x36
        /*013a*/ 	.short	(.L_45 - .L_44)
.L_44:
        /*013c*/ 	.word	0x00000008
.L_45:


//--------------------- .nv.callgraph             --------------------------
	.section	.nv.callgraph,"",@"SHT_CUDA_CALLGRAPH"
	.align	4
	.sectionentsize	8
	.align		4
        /*0000*/ 	.word	0x00000000
	.align		4
        /*0004*/ 	.word	0xffffffff
	.align		4
        /*0008*/ 	.word	0x00000000
	.align		4
        /*000c*/ 	.word	0xfffffffe
	.align		4
        /*0010*/ 	.word	0x00000000
	.align		4
        /*0014*/ 	.word	0xfffffffd
	.align		4
        /*0018*/ 	.word	0x00000000
	.align		4
        /*001c*/ 	.word	0xfffffffc


//--------------------- .text.matmul_kernel       --------------------------
	.section	.text.matmul_kernel,"ax",@progbits
	.align	128
        .global         matmul_kernel
        .type           matmul_kernel,@function
        .size           matmul_kernel,(.L_x_3 - matmul_kernel)
        .other          matmul_kernel,@"STO_CUDA_ENTRY STV_DEFAULT"
matmul_kernel:
.text.matmul_kernel:
[----:B------:R-:W-:Y:S08]  /*0000*/  LDC R1, c[0x0][0x28] ;  /* 0x00000a00ff017b82 */ /* 0x000ff00000000800 */
[----:B------:R-:W0:Y:S01]  /*0010*/  LDC.64 R14, c[0x0][0x228] ;  /* 0x00008a00ff0e7b82 */ /* 0x000e220000000a00 */
[----:B------:R-:W-:Y:S01]  /*0020*/  UMOV UR5, 0x400 ;  /* 0x0000040000057882 */ /* 0x000fe20000000000 */
[----:B------:R-:W-:Y:S01]  /*0030*/  ULDC.64 UR12, c[0x0][0x208] ;  /* 0x00008200000c7ab9 */ /* 0x000fe20000000a00 */
[----:B------:R-:W-:-:S02]  /*0040*/  CS2R R24, SRZ ;  /* 0x0000000000187805 */ /* 0x000fc4000001ff00 */
[----:B------:R-:W-:-:S03]  /*0050*/  CS2R R26, SRZ ;  /* 0x00000000001a7805 */ /* 0x000fc6000001ff00 */
[----:B------:R-:W1:Y:S08]  /*0060*/  S2UR UR4, SR_CTAID.X ;  /* 0x00000000000479c3 */ /* 0x000e700000002500 */
[----:B------:R-:W2:Y:S01]  /*0070*/  LDC R84, c[0x0][0x230] ;  /* 0x00008c00ff547b82 */ /* 0x000ea20000000800 */
[----:B0-----:R-:W-:-:S07]  /*0080*/  VIADD R0, R15, 0x7f ;  /* 0x0000007f0f007836 */ /* 0x001fce0000000000 */
[----:B------:R-:W0:Y:S01]  /*0090*/  S2UR UR9, SR_CgaCtaId ;  /* 0x00000000000979c3 */ /* 0x000e220000008800 */
[----:B------:R-:W-:Y:S02]  /*00a0*/  SHF.R.S32.HI R3, RZ, 0x1f, R0 ;  /* 0x0000001fff037819 */ /* 0x000fe40000011400 */
[----:B-1----:R-:W-:Y:S01]  /*00b0*/  I2FP.F32.U32 R5, UR4 ;  /* 0x0000000400057c45 */ /* 0x002fe20008201000 */
[----:B------:R-:W-:Y:S01]  /*00c0*/  ULDC UR4, c[0x0][0x150] ;  /* 0x0000540000047ab9 */ /* 0x000fe20000000800 */
[----:B------:R-:W-:-:S03]  /*00d0*/  LEA.HI R3, R3, R0, RZ, 0x7 ;  /* 0x0000000003037211 */ /* 0x000fc600078f38ff */
[----:B------:R-:W-:Y:S01]  /*00e0*/  FMUL R5, R5, UR4 ;  /* 0x0000000405057c20 */ /* 0x000fe20008400000 */
[----:B------:R-:W-:Y:S01]  /*00f0*/  SHF.R.S32.HI R3, RZ, 0x7, R3 ;  /* 0x00000007ff037819 */ /* 0x000fe20000011403 */
[----:B--2---:R-:W-:-:S04]  /*0100*/  VIADD R84, R84, 0x3f ;  /* 0x0000003f54547836 */ /* 0x004fc80000000000 */
[----:B------:R-:W-:Y:S01]  /*0110*/  IMAD.SHL.U32 R4, R3, 0x8, RZ ;  /* 0x0000000803047824 */ /* 0x000fe200078e00ff */
[----:B------:R-:W1:Y:S04]  /*0120*/  F2I.U32.TRUNC.NTZ R5, R5 ;  /* 0x0000000500057305 */ /* 0x000e68000020f000 */
[----:B------:R-:W-:Y:S01]  /*0130*/  IABS R7, R4 ;  /* 0x0000000400077213 */ /* 0x000fe20000000000 */
[----:B0-----:R-:W-:Y:S02]  /*0140*/  USHF.L.U32 UR4, UR9, 0x6, URZ ;  /* 0x0000000609047899 */ /* 0x001fe4000800063f */
[----:B------:R-:W-:Y:S01]  /*0150*/  ULEA UR9, UR9, UR5, 0x18 ;  /* 0x0000000509097291 */ /* 0x000fe2000f8ec03f */
[----:B------:R-:W0:Y:S01]  /*0160*/  I2F.RP R0, R7 ;  /* 0x0000000700007306 */ /* 0x000e220000209400 */
[----:B------:R-:W-:Y:S01]  /*0170*/  ULOP3.LUT UR8, UR4, 0x40, URZ, 0xc0, !UPT ;  /* 0x0000004004087892 */ /* 0x000fe2000f8ec03f */
[----:B-1----:R-:W-:-:S06]  /*0180*/  IABS R11, R5 ;  /* 0x00000005000b7213 */ /* 0x002fcc0000000000 */
[----:B0-----:R-:W0:Y:S02]  /*0190*/  MUFU.RCP R0, R0 ;  /* 0x0000000000007308 */ /* 0x001e240000001000 */
[----:B0-----:R-:W-:Y:S01]  /*01a0*/  VIADD R2, R0, 0xffffffe ;  /* 0x0ffffffe00027836 */ /* 0x001fe20000000000 */
[----:B------:R-:W-:-:S05]  /*01b0*/  IABS R0, R4 ;  /* 0x0000000400007213 */ /* 0x000fca0000000000 */
[----:B------:R0:W1:Y:S01]  /*01c0*/  F2I.FTZ.U32.TRUNC.NTZ R3, R2 ;  /* 0x0000000200037305 */ /* 0x000062000021f000 */
[----:B------:R-:W-:Y:S02]  /*01d0*/  IMAD.MOV R0, RZ, RZ, -R0 ;  /* 0x000000ffff007224 */ /* 0x000fe400078e0a00 */
[----:B0-----:R-:W-:Y:S02]  /*01e0*/  IMAD.MOV.U32 R2, RZ, RZ, RZ ;  /* 0x000000ffff027224 */ /* 0x001fe400078e00ff */
[----:B-1----:R-:W-:-:S04]  /*01f0*/  IMAD.MOV R6, RZ, RZ, -R3 ;  /* 0x000000ffff067224 */ /* 0x002fc800078e0a03 */
[----:B------:R-:W-:-:S04]  /*0200*/  IMAD R9, R6, R7, RZ ;  /* 0x0000000706097224 */ /* 0x000fc800078e02ff */
[----:B------:R-:W-:-:S06]  /*0210*/  IMAD.HI.U32 R2, R3, R9, R2 ;  /* 0x0000000903027227 */ /* 0x000fcc00078e0002 */
[----:B------:R-:W-:-:S04]  /*0220*/  IMAD.HI.U32 R2, R2, R11, RZ ;  /* 0x0000000b02027227 */ /* 0x000fc800078e00ff */
[----:B------:R-:W-:-:S05]  /*0230*/  IMAD R0, R2, R0, R11 ;  /* 0x0000000002007224 */ /* 0x000fca00078e020b */
[----:B------:R-:W-:-:S13]  /*0240*/  ISETP.GT.U32.AND P1, PT, R7, R0, PT ;  /* 0x000000000700720c */ /* 0x000fda0003f24070 */
[----:B------:R-:W-:Y:S02]  /*0250*/  @!P1 IMAD.IADD R0, R0, 0x1, -R7 ;  /* 0x0000000100009824 */ /* 0x000fe400078e0a07 */
[----:B------:R-:W-:Y:S01]  /*0260*/  @!P1 VIADD R2, R2, 0x1 ;  /* 0x0000000102029836 */ /* 0x000fe20000000000 */
[----:B------:R-:W-:Y:S02]  /*0270*/  ISETP.NE.AND P1, PT, R4, RZ, PT ;  /* 0x000000ff0400720c */ /* 0x000fe40003f25270 */
[----:B------:R-:W-:Y:S02]  /*0280*/  ISETP.GE.U32.AND P0, PT, R0, R7, PT ;  /* 0x000000070000720c */ /* 0x000fe40003f06070 */
[----:B------:R-:W-:-:S04]  /*0290*/  LOP3.LUT R0, R5, R4, RZ, 0x3c, !PT ;  /* 0x0000000405007212 */ /* 0x000fc800078e3cff */
[----:B------:R-:W-:Y:S01]  /*02a0*/  ISETP.GE.AND P2, PT, R0, RZ, PT ;  /* 0x000000ff0000720c */ /* 0x000fe20003f46270 */
[----:B------:R-:W-:-:S05]  /*02b0*/  VIADD R0, R14, 0x7f ;  /* 0x0000007f0e007836 */ /* 0x000fca0000000000 */
[----:B------:R-:W-:Y:S01]  /*02c0*/  SHF.R.S32.HI R3, RZ, 0x1f, R0 ;  /* 0x0000001fff037819 */ /* 0x000fe20000011400 */
[----:B------:R-:W-:-:S03]  /*02d0*/  @P0 VIADD R2, R2, 0x1 ;  /* 0x0000000102020836 */ /* 0x000fc60000000000 */
[----:B------:R-:W-:-:S03]  /*02e0*/  LEA.HI R3, R3, R0, RZ, 0x7 ;  /* 0x0000000003037211 */ /* 0x000fc600078f38ff */
[----:B------:R-:W-:Y:S01]  /*02f0*/  @!P2 IMAD.MOV R2, RZ, RZ, -R2 ;  /* 0x000000ffff02a224 */ /* 0x000fe200078e0a02 */
[----:B------:R-:W-:-:S05]  /*0300*/  @!P1 LOP3.LUT R2, RZ, R4, RZ, 0x33, !PT ;  /* 0x00000004ff029212 */ /* 0x000fca00078e33ff */
[----:B------:R-:W-:Y:S02]  /*0310*/  IMAD.SHL.U32 R8, R2, 0x8, RZ ;  /* 0x0000000802087824 */ /* 0x000fe400078e00ff */
[----:B------:R-:W-:-:S03]  /*0320*/  IMAD.MOV R2, RZ, RZ, -R2 ;  /* 0x000000ffff027224 */ /* 0x000fc600078e0a02 */
[----:B------:R-:W-:Y:S01]  /*0330*/  LEA.HI.SX32 R3, R3, -R8, 0x19 ;  /* 0x8000000803037211 */ /* 0x000fe200078fcaff */
[----:B------:R-:W-:-:S03]  /*0340*/  IMAD R4, R4, R2, R5 ;  /* 0x0000000204047224 */ /* 0x000fc600078e0205 */
[----:B------:R-:W-:Y:S02]  /*0350*/  VIMNMX R11, R3, 0x8, PT ;  /* 0x00000008030b7848 */ /* 0x000fe40003fe0100 */
[----:B------:R-:W-:Y:S02]  /*0360*/  IABS R9, R4 ;  /* 0x0000000400097213 */ /* 0x000fe40000000000 */
[----:B------:R-:W-:-:S04]  /*0370*/  IABS R7, R11 ;  /* 0x0000000b00077213 */ /* 0x000fc80000000000 */
[----:B------:R-:W0:Y:S08]  /*0380*/  I2F.RP R0, R7 ;  /* 0x0000000700007306 */ /* 0x000e300000209400 */
[----:B0-----:R-:W0:Y:S02]  /*0390*/  MUFU.RCP R0, R0 ;  /* 0x0000000000007308 */ /* 0x001e240000001000 */
[----:B0-----:R-:W-:-:S06]  /*03a0*/  VIADD R3, R0, 0xffffffe ;  /* 0x0ffffffe00037836 */ /* 0x001fcc0000000000 */
[----:B------:R-:W0:Y:S02]  /*03b0*/  F2I.FTZ.U32.TRUNC.NTZ R3, R3 ;  /* 0x0000000300037305 */ /* 0x000e24000021f000 */
[----:B0-----:R-:W-:-:S04]  /*03c0*/  IMAD.MOV R6, RZ, RZ, -R3 ;  /* 0x000000ffff067224 */ /* 0x001fc800078e0a03 */
[----:B------:R-:W-:Y:S01]  /*03d0*/  IMAD.MOV.U32 R2, RZ, RZ, R6 ;  /* 0x000000ffff027224 */ /* 0x000fe200078e0006 */
[----:B------:R-:W-:-:S03]  /*03e0*/  IABS R6, R11 ;  /* 0x0000000b00067213 */ /* 0x000fc60000000000 */
[----:B------:R-:W-:Y:S02]  /*03f0*/  IMAD R5, R2, R7, RZ ;  /* 0x0000000702057224 */ /* 0x000fe400078e02ff */
[----:B------:R-:W-:Y:S02]  /*0400*/  IMAD.MOV.U32 R2, RZ, RZ, RZ ;  /* 0x000000ffff027224 */ /* 0x000fe400078e00ff */
[----:B------:R-:W-:Y:S02]  /*0410*/  IMAD.MOV R0, RZ, RZ, -R6 ;  /* 0x000000ffff007224 */ /* 0x000fe400078e0a06 */
[----:B------:R-:W-:Y:S01]  /*0420*/  IMAD.HI.U32 R2, R3, R5, R2 ;  /* 0x0000000503027227 */ /* 0x000fe200078e0002 */
[----:B------:R-:W0:Y:S05]  /*0430*/  S2R R6, SR_TID.X ;  /* 0x0000000000067919 */ /* 0x000e2a0000002100 */
[----:B------:R-:W-:-:S04]  /*0440*/  IMAD.HI.U32 R2, R2, R9, RZ ;  /* 0x0000000902027227 */ /* 0x000fc800078e00ff */
[----:B------:R-:W-:-:S05]  /*0450*/  IMAD R0, R2, R0, R9 ;  /* 0x0000000002007224 */ /* 0x000fca00078e0209 */
[----:B------:R-:W-:-:S13]  /*0460*/  ISETP.GT.U32.AND P1, PT, R7, R0, PT ;  /* 0x000000000700720c */ /* 0x000fda0003f24070 */
[----:B------:R-:W-:Y:S02]  /*0470*/  @!P1 IMAD.IADD R0, R0, 0x1, -R7 ;  /* 0x0000000100009824 */ /* 0x000fe400078e0a07 */
[----:B------:R-:W-:Y:S01]  /*0480*/  @!P1 VIADD R2, R2, 0x1 ;  /* 0x0000000102029836 */ /* 0x000fe20000000000 */
[----:B------:R-:W-:Y:S02]  /*0490*/  ISETP.NE.AND P1, PT, R11, RZ, PT ;  /* 0x000000ff0b00720c */ /* 0x000fe40003f25270 */
[----:B------:R-:W-:Y:S02]  /*04a0*/  ISETP.GE.U32.AND P0, PT, R0, R7, PT ;  /* 0x000000070000720c */ /* 0x000fe40003f06070 */
[----:B------:R-:W-:Y:S02]  /*04b0*/  LOP3.LUT R0, R4, R11, RZ, 0x3c, !PT ;  /* 0x0000000b04007212 */ /* 0x000fe400078e3cff */
[----:B0-----:R-:W-:Y:S02]  /*04c0*/  LOP3.LUT R5, R6, 0x7f, RZ, 0xc0, !PT ;  /* 0x0000007f06057812 */ /* 0x001fe400078ec0ff */
[----:B------:R-:W-:-:S07]  /*04d0*/  ISETP.GE.AND P2, PT, R0, RZ, PT ;  /* 0x000000ff0000720c */ /* 0x000fce0003f46270 */
[----:B------:R-:W-:Y:S01]  /*04e0*/  @P0 VIADD R2, R2, 0x1 ;  /* 0x0000000102020836 */ /* 0x000fe20000000000 */
[----:B------:R-:W-:-:S05]  /*04f0*/  ISETP.GE.AND P0, PT, R84, 0x40, PT ;  /* 0x000000405400780c */ /* 0x000fca0003f06270 */
[----:B------:R-:W-:Y:S01]  /*0500*/  @!P2 IMAD.MOV R2, RZ, RZ, -R2 ;  /* 0x000000ffff02a224 */ /* 0x000fe200078e0a02 */
[----:B------:R-:W-:-:S05]  /*0510*/  @!P1 LOP3.LUT R2, RZ, R11, RZ, 0x33, !PT ;  /* 0x0000000bff029212 */ /* 0x000fca00078e33ff */
[----:B------:R-:W-:Y:S02]  /*0520*/  IMAD.MOV R0, RZ, RZ, -R2 ;  /* 0x000000ffff007224 */ /* 0x000fe400078e0a02 */
[----:B------:R-:W-:Y:S02]  /*0530*/  IMAD.SHL.U32 R3, R2, 0x80, RZ ;  /* 0x0000008002037824 */ /* 0x000fe400078e00ff */
[----:B------:R-:W-:Y:S01]  /*0540*/  IMAD R0, R11, R0, R4 ;  /* 0x000000000b007224 */ /* 0x000fe200078e0204 */
[----:B------:R-:W-:Y:S02]  /*0550*/  SHF.R.U32.HI R4, RZ, 0x7, R6 ;  /* 0x00000007ff047819 */ /* 0x000fe40000011606 */
[----:B------:R-:W-:Y:S01]  /*0560*/  CS2R R10, SRZ ;  /* 0x00000000000a7805 */ /* 0x000fe2000001ff00 */
[----:B------:R-:W-:Y:S01]  /*0570*/  IMAD.IADD R0, R8, 0x1, R0 ;  /* 0x0000000108007824 */ /* 0x000fe200078e0200 */
[----:B------:R-:W-:Y:S02]  /*0580*/  CS2R R8, SRZ ;  /* 0x0000000000087805 */ /* 0x000fe4000001ff00 */
[----:B------:R-:W-:Y:S01]  /*0590*/  SGXT.U32 R4, R4, 0x2 ;  /* 0x000000020404781a */ /* 0x000fe20000000000 */
[----:B------:R-:W-:Y:S01]  /*05a0*/  IMAD R5, R0, 0x80, R5 ;  /* 0x0000008000057824 */ /* 0x000fe200078e0205 */
[----:B------:R-:W-:Y:S06]  /*05b0*/  @!P0 BRA `(.L_x_0) ;  /* 0x0000001800808947 */ /* 0x000fec0003800000 */
[----:B------:R-:W-:Y:S01]  /*05c0*/  IABS R25, R14 ;  /* 0x0000000e00197213 */ /* 0x000fe20000000000 */
[----:B------:R-:W-:Y:S01]  /*05d0*/  IMAD.SHL.U32 R19, R6, 0x2, RZ ;  /* 0x0000000206137824 */ /* 0x000fe200078e00ff */
[----:B------:R-:W-:Y:S01]  /*05e0*/  IABS R20, R15 ;  /* 0x0000000f00147213 */ /* 0x000fe20000000000 */
[----:B------:R-:W-:Y:S01]  /*05f0*/  ULDC UR4, c[0x0][0x234] ;  /* 0x00008d0000047ab9 */ /* 0x000fe20000000800 */
[----:B------:R-:W0:Y:S01]  /*0600*/  I2F.RP R2, R25 ;  /* 0x0000001900027306 */ /* 0x000e220000209400 */
[----:B------:R-:W-:Y:S01]  /*0610*/  SHF.R.S32.HI R7, RZ, 0x1f, R84 ;  /* 0x0000001fff077819 */ /* 0x000fe20000011454 */
[----:B------:R-:W-:Y:S01]  /*0620*/  ULDC.64 UR6, c[0x0][0x210] ;  /* 0x0000840000067ab9 */ /* 0x000fe20000000a00 */
[----:B------:R-:W-:Y:S01]  /*0630*/  SHF.R.U32.HI R16, RZ, 0x5, R6 ;  /* 0x00000005ff107819 */ /* 0x000fe20000011606 */
[----:B------:R-:W1:Y:S01]  /*0640*/  LDC R40, c[0x0][0x23c] ;  /* 0x00008f00ff287b82 */ /* 0x000e620000000800 */
[----:B------:R-:W-:Y:S02]  /*0650*/  LEA.HI R84, R7, R84, RZ, 0x6 ;  /* 0x0000005407547211 */ /* 0x000fe400078f30ff */
[----:B------:R-:W-:-:S02]  /*0660*/  CS2R R34, SRZ ;  /* 0x0000000000227805 */ /* 0x000fc4000001ff00 */
[----:B------:R-:W-:Y:S01]  /*0670*/  R2UR UR15, R16 ;  /* 0x00000000100f72ca */ /* 0x000fe200000e0000 */
[----:B------:R-:W2:Y:S01]  /*0680*/  I2F.RP R0, R20 ;  /* 0x0000001400007306 */ /* 0x000ea20000209400 */
[----:B------:R-:W-:Y:S02]  /*0690*/  IABS R16, R5 ;  /* 0x0000000500107213 */ /* 0x000fe40000000000 */
[----:B------:R-:W-:Y:S02]  /*06a0*/  CS2R R36, SRZ ;  /* 0x0000000000247805 */ /* 0x000fe4000001ff00 */
[----:B------:R-:W-:Y:S01]  /*06b0*/  ISETP.GE.AND P3, PT, R5, RZ, PT ;  /* 0x000000ff0500720c */ /* 0x000fe20003f66270 */
[----:B------:R-:W3:Y:S01]  /*06c0*/  LDC R57, c[0x0][0x238] ;  /* 0x00008e00ff397b82 */ /* 0x000ee20000000800 */
[----:B------:R-:W-:Y:S02]  /*06d0*/  ISETP.NE.AND P2, PT, R14, RZ, PT ;  /* 0x000000ff0e00720c */ /* 0x000fe40003f45270 */
[----:B------:R-:W-:-:S02]  /*06e0*/  CS2R R38, SRZ ;  /* 0x0000000000267805 */ /* 0x000fc4000001ff00 */
[----:B------:R-:W-:Y:S01]  /*06f0*/  SHF.R.S32.HI R84, RZ, 0x6, R84 ;  /* 0x00000006ff547819 */ /* 0x000fe20000011454 */
[----:B0-----:R-:W0:Y:S01]  /*0700*/  MUFU.RCP R2, R2 ;  /* 0x0000000200027308 */ /* 0x001e220000001000 */
[----:B------:R-:W-:Y:S01]  /*0710*/  UIADD3 UR16, UR9, 0x4000, URZ ;  /* 0x0000400009107890 */ /* 0x000fe2000fffe03f */
[----:B------:R-:W-:-:S06]  /*0720*/  ULDC UR14, c[0x0][0x230] ;  /* 0x00008c00000e7ab9 */ /* 0x000fcc0000000800 */
[----:B--2---:R-:W2:Y:S01]  /*0730*/  MUFU.RCP R0, R0 ;  /* 0x0000000000007308 */ /* 0x004ea20000001000 */
[----:B0-----:R-:W-:Y:S01]  /*0740*/  VIADD R10, R2, 0xffffffe ;  /* 0x0ffffffe020a7836 */ /* 0x001fe20000000000 */
[C---:B------:R-:W-:Y:S02]  /*0750*/  LOP3.LUT R2, R19.reuse, 0x3fe, RZ, 0xc0, !PT ;  /* 0x000003fe13027812 */ /* 0x040fe400078ec0ff */
[----:B------:R-:W-:-:S04]  /*0760*/  LOP3.LUT R19, R19, 0x7e, RZ, 0xc0, !PT ;  /* 0x0000007e13137812 */ /* 0x000fc800078ec0ff */
[----:B------:R0:W4:Y:S01]  /*0770*/  F2I.FTZ.U32.TRUNC.NTZ R11, R10 ;  /* 0x0000000a000b7305 */ /* 0x000122000021f000 */
[----:B---3--:R-:W-:Y:S01]  /*0780*/  IMAD.SHL.U32 R41, R57, 0x40, RZ ;  /* 0x0000004039297824 */ /* 0x008fe200078e00ff */
[--C-:B------:R-:W-:Y:S01]  /*0790*/  LOP3.LUT R19, R19, 0x180, R6.reuse, 0xf8, !PT ;  /* 0x0000018013137812 */ /* 0x100fe200078ef806 */
[----:B--2---:R-:W-:Y:S01]  /*07a0*/  VIADD R8, R0, 0xffffffe ;  /* 0x0ffffffe00087836 */ /* 0x004fe20000000000 */
[----:B------:R-:W-:Y:S01]  /*07b0*/  SHF.R.U32.HI R0, RZ, 0x6, R6 ;  /* 0x00000006ff007819 */ /* 0x000fe20000011606 */
[----:B------:R-:W-:-:S03]  /*07c0*/  IMAD R50, R4, R57, RZ ;  /* 0x0000003904327224 */ /* 0x000fc600078e02ff */
[----:B------:R2:W3:Y:S01]  /*07d0*/  F2I.FTZ.U32.TRUNC.NTZ R9, R8 ;  /* 0x0000000800097305 */ /* 0x0004e2000021f000 */
[----:B0-----:R-:W-:Y:S01]  /*07e0*/  IMAD.MOV.U32 R10, RZ, RZ, RZ ;  /* 0x000000ffff0a7224 */ /* 0x001fe200078e00ff */
[----:B------:R-:W-:-:S04]  /*07f0*/  SGXT.U32 R0, R0, 0x3 ;  /* 0x000000030000781a */ /* 0x000fc80000000000 */
[----:B------:R-:W-:Y:S01]  /*0800*/  LOP3.LUT R24, R3, UR8, R0, 0xfe, !PT ;  /* 0x0000000803187c12 */ /* 0x000fe2000f8efe00 */
[--C-:B----4-:R-:W-:Y:S02]  /*0810*/  IMAD.MOV R12, RZ, RZ, -R11.reuse ;  /* 0x000000ffff0c7224 */ /* 0x110fe400078e0a0b */
[----:B--2---:R-:W-:Y:S01]  /*0820*/  IMAD.MOV.U32 R8, RZ, RZ, RZ ;  /* 0x000000ffff087224 */ /* 0x004fe200078e00ff */
[----:B------:R-:W-:Y:S01]  /*0830*/  LOP3.LUT R26, R24, 0x38, RZ, 0xfc, !PT ;  /* 0x00000038181a7812 */ /* 0x000fe200078efcff */
[----:B------:R-:W-:Y:S01]  /*0840*/  IMAD R7, R12, R25, RZ ;  /* 0x000000190c077224 */ /* 0x000fe200078e02ff */
[C---:B------:R-:W-:Y:S02]  /*0850*/  LOP3.LUT R27, R24.reuse, 0x30, RZ, 0xfc, !PT ;  /* 0x00000030181b7812 */ /* 0x040fe400078efcff */
[----:B------:R-:W-:Y:S01]  /*0860*/  LOP3.LUT R28, R24, 0x28, RZ, 0xfc, !PT ;  /* 0x00000028181c7812 */ /* 0x000fe200078efcff */
[----:B------:R-:W-:Y:S01]  /*0870*/  IMAD.HI.U32 R10, R11, R7, R10 ;  /* 0x000000070b0a7227 */ /* 0x000fe200078e000a */
[----:B------:R-:W-:-:S02]  /*0880*/  IABS R11, R26 ;  /* 0x0000001a000b7213 */ /* 0x000fc40000000000 */
[----:B------:R-:W-:Y:S01]  /*0890*/  IABS R17, R28 ;  /* 0x0000001c00117213 */ /* 0x000fe20000000000 */
[--C-:B---3--:R-:W-:Y:S01]  /*08a0*/  IMAD.MOV R13, RZ, RZ, -R9.reuse ;  /* 0x000000ffff0d7224 */ /* 0x108fe200078e0a09 */
[----:B------:R-:W-:Y:S01]  /*08b0*/  LOP3.LUT R30, R24, 0x18, RZ, 0xfc, !PT ;  /* 0x00000018181e7812 */ /* 0x000fe200078efcff */
[----:B------:R-:W-:Y:S01]  /*08c0*/  IMAD.HI.U32 R10, R10, R16, RZ ;  /* 0x000000100a0a7227 */ /* 0x000fe200078e00ff */
[C---:B------:R-:W-:Y:S02]  /*08d0*/  LOP3.LUT R29, R24.reuse, 0x20, RZ, 0xfc, !PT ;  /* 0x00000020181d7812 */ /* 0x040fe400078efcff */
[----:B------:R-:W-:Y:S01]  /*08e0*/  LOP3.LUT R32, R24, 0x8, RZ, 0xfc, !PT ;  /* 0x0000000818207812 */ /* 0x000fe200078efcff */
[----:B------:R-:W-:Y:S01]  /*08f0*/  IMAD R7, R13, R20, RZ ;  /* 0x000000140d077224 */ /* 0x000fe200078e02ff */
[----:B------:R-:W-:Y:S01]  /*0900*/  IABS R13, R27 ;  /* 0x0000001b000d7213 */ /* 0x000fe20000000000 */
[----:B------:R-:W-:Y:S01]  /*0910*/  IMAD.MOV R10, RZ, RZ, -R10 ;  /* 0x000000ffff0a7224 */ /* 0x000fe200078e0a0a */
[----:B------:R-:W-:Y:S01]  /*0920*/  IABS R21, R29 ;  /* 0x0000001d00157213 */ /* 0x000fe20000000000 */
[----:B------:R-:W-:Y:S01]  /*0930*/  IMAD.HI.U32 R8, R9, R7, R8 ;  /* 0x0000000709087227 */ /* 0x000fe200078e0008 */
[----:B------:R-:W-:-:S02]  /*0940*/  SHF.R.U32.HI R7, RZ, 0x2, R6 ;  /* 0x00000002ff077819 */ /* 0x000fc40000011606 */
[----:B------:R-:W-:Y:S01]  /*0950*/  LOP3.LUT R31, R24, 0x10, RZ, 0xfc, !PT ;  /* 0x00000010181f7812 */ /* 0x000fe200078efcff */
[C---:B------:R-:W-:Y:S01]  /*0960*/  IMAD R16, R25.reuse, R10, R16 ;  /* 0x0000000a19107224 */ /* 0x040fe200078e0210 */
[----:B------:R-:W-:Y:S01]  /*0970*/  LOP3.LUT R2, R2, 0x70, R7, 0x78, !PT ;  /* 0x0000007002027812 */ /* 0x000fe200078e7807 */
[C---:B------:R-:W-:Y:S01]  /*0980*/  IMAD.HI.U32 R0, R8.reuse, R11, RZ ;  /* 0x0000000b08007227 */ /* 0x040fe200078e00ff */
[----:B------:R-:W-:Y:S02]  /*0990*/  IABS R18, R32 ;  /* 0x0000002000127213 */ /* 0x000fe40000000000 */
[----:B------:R-:W-:Y:S01]  /*09a0*/  ISETP.GT.U32.AND P0, PT, R25, R16, PT ;  /* 0x000000101900720c */ /* 0x000fe20003f04070 */
[----:B------:R-:W-:Y:S01]  /*09b0*/  IMAD.MOV R0, RZ, RZ, -R0 ;  /* 0x000000ffff007224 */ /* 0x000fe200078e0a00 */
[----:B------:R-:W-:Y:S01]  /*09c0*/  IABS R23, R24 ;  /* 0x0000001800177213 */ /* 0x000fe20000000000 */
[----:B------:R-:W-:-:S04]  /*09d0*/  IMAD.HI.U32 R7, R8, R13, RZ ;  /* 0x0000000d08077227 */ /* 0x000fc800078e00ff */
[----:B------:R-:W-:-:S04]  /*09e0*/  IMAD.HI.U32 R9, R8, R17, RZ ;  /* 0x0000001108097227 */ /* 0x000fc800078e00ff */
[C---:B------:R-:W-:Y:S01]  /*09f0*/  IMAD R0, R20.reuse, R0, R11 ;  /* 0x0000000014007224 */ /* 0x040fe200078e020b */
[----:B------:R-:W-:Y:S01]  /*0a00*/  IABS R11, R30 ;  /* 0x0000001e000b7213 */ /* 0x000fe20000000000 */
[----:B------:R-:W-:Y:S02]  /*0a10*/  IMAD.MOV R7, RZ, RZ, -R7 ;  /* 0x000000ffff077224 */ /* 0x000fe400078e0a07 */
[----:B------:R-:W-:Y:S01]  /*0a20*/  IMAD.MOV R10, RZ, RZ, -R9 ;  /* 0x000000ffff0a7224 */ /* 0x000fe200078e0a09 */
[----:B------:R-:W-:Y:S01]  /*0a30*/  ISETP.GT.U32.AND P4, PT, R20, R0, PT ;  /* 0x000000001400720c */ /* 0x000fe20003f84070 */
[----:B------:R-:W-:Y:S02]  /*0a40*/  @!P0 IMAD.IADD R16, R16, 0x1, -R25 ;  /* 0x0000000110108824 */ /* 0x000fe400078e0a19 */
[----:B------:R-:W-:Y:S02]  /*0a50*/  IMAD R9, R20, R7, R13 ;  /* 0x0000000714097224 */ /* 0x000fe400078e020d */
[----:B------:R-:W-:Y:S01]  /*0a60*/  IMAD.MOV.U32 R13, RZ, RZ, R11 ;  /* 0x000000ffff0d7224 */ /* 0x000fe200078e000b */
[----:B------:R-:W-:Y:S01]  /*0a70*/  ISETP.GT.U32.AND P0, PT, R25, R16, PT ;  /* 0x000000101900720c */ /* 0x000fe20003f04070 */
[----:B------:R-:W-:Y:S01]  /*0a80*/  IMAD.HI.U32 R7, R8, R21, RZ ;  /* 0x0000001508077227 */ /* 0x000fe200078e00ff */
[----:B------:R-:W-:-:S03]  /*0a90*/  ISETP.GT.U32.AND P1, PT, R20, R9, PT ;  /* 0x000000091400720c */ /* 0x000fc60003f24070 */
[----:B------:R-:W-:Y:S01]  /*0aa0*/  IMAD R10, R20, R10, R17 ;  /* 0x0000000a140a7224 */ /* 0x000fe200078e0211 */
[----:B------:R-:W-:Y:S01]  /*0ab0*/  IABS R17, R31 ;  /* 0x0000001f00117213 */ /* 0x000fe20000000000 */
[----:B------:R-:W-:-:S03]  /*0ac0*/  IMAD.HI.U32 R11, R8, R13, RZ ;  /* 0x0000000d080b7227 */ /* 0x000fc600078e00ff */
[C---:B------:R-:W-:Y:S01]  /*0ad0*/  ISETP.GT.U32.AND P6, PT, R20.reuse, R10, PT ;  /* 0x0000000a1400720c */ /* 0x040fe20003fc4070 */
[----:B------:R-:W-:Y:S02]  /*0ae0*/  IMAD.MOV R7, RZ, RZ, -R7 ;  /* 0x000000ffff077224 */ /* 0x000fe400078e0a07 */
[----:B------:R-:W-:Y:S02]  /*0af0*/  IMAD.MOV R12, RZ, RZ, -R11 ;  /* 0x000000ffff0c7224 */ /* 0x000fe400078e0a0b */
[C---:B------:R-:W-:Y:S02]  /*0b00*/  IMAD R11, R20.reuse, R7, R21 ;  /* 0x00000007140b7224 */ /* 0x040fe400078e0215 */
[----:B------:R-:W-:Y:S02]  /*0b10*/  IMAD.MOV.U32 R21, RZ, RZ, R18 ;  /* 0x000000ffff157224 */ /* 0x000fe400078e0012 */
[----:B------:R-:W-:Y:S02]  /*0b20*/  IMAD R12, R20, R12, R13 ;  /* 0x0000000c140c7224 */ /* 0x000fe400078e020d */
[----:B------:R-:W-:-:S03]  /*0b30*/  IMAD.HI.U32 R7, R8, R17, RZ ;  /* 0x0000001108077227 */ /* 0x000fc600078e00ff */
[----:B------:R-:W-:Y:S01]  /*0b40*/  ISETP.GT.U32.AND P5, PT, R20, R12, PT ;  /* 0x0000000c1400720c */ /* 0x000fe20003fa4070 */
[----:B------:R-:W-:-:S04]  /*0b50*/  IMAD.HI.U32 R13, R8, R21, RZ ;  /* 0x00000015080d7227 */ /* 0x000fc800078e00ff */
[----:B------:R-:W-:Y:S01]  /*0b60*/  @!P0 IMAD.IADD R16, R16, 0x1, -R25 ;  /* 0x0000000110108824 */ /* 0x000fe200078e0a19 */
[----:B------:R-:W-:Y:S01]  /*0b70*/  ISETP.GT.U32.AND P0, PT, R20, R11, PT ;  /* 0x0000000b1400720c */ /* 0x000fe20003f04070 */
[----:B------:R-:W-:-:S04]  /*0b80*/  IMAD.HI.U32 R8, R8, R23, RZ ;  /* 0x0000001708087227 */ /* 0x000fc800078e00ff */
[----:B------:R-:W-:Y:S02]  /*0b90*/  IMAD.MOV R7, RZ, RZ, -R7 ;  /* 0x000000ffff077224 */ /* 0x000fe400078e0a07 */
[----:B------:R-:W-:Y:S02]  /*0ba0*/  IMAD.MOV R22, RZ, RZ, -R13 ;  /* 0x000000ffff167224 */ /* 0x000fe400078e0a0d */
[----:B------:R-:W-:Y:S02]  /*0bb0*/  @!P4 IMAD.IADD R0, R0, 0x1, -R20 ;  /* 0x000000010000c824 */ /* 0x000fe400078e0a14 */
[----:B------:R-:W-:Y:S02]  /*0bc0*/  IMAD.MOV.U32 R18, RZ, RZ, R16 ;  /* 0x000000ffff127224 */ /* 0x000fe400078e0010 */
[----:B------:R-:W-:Y:S02]  /*0bd0*/  IMAD.MOV R8, RZ, RZ, -R8 ;  /* 0x000000ffff087224 */ /* 0x000fe400078e0a08 */
[----:B------:R-:W-:Y:S01]  /*0be0*/  IMAD R13, R20, R7, R17 ;  /* 0x00000007140d7224 */ /* 0x000fe200078e0211 */
[----:B------:R-:W-:Y:S01]  /*0bf0*/  LOP3.LUT R7, R6, 0x180, RZ, 0xc0, !PT ;  /* 0x0000018006077812 */ /* 0x000fe200078ec0ff */
[----:B------:R-:W-:Y:S01]  /*0c00*/  IMAD R16, R20, R22, R21 ;  /* 0x0000001614107224 */ /* 0x000fe200078e0215 */
[----:B------:R-:W-:Y:S01]  /*0c10*/  LOP3.LUT R21, R4, 0x38, RZ, 0xfc, !PT ;  /* 0x0000003804157812 */ /* 0x000fe200078efcff */
[----:B------:R-:W-:Y:S01]  /*0c20*/  @!P6 IMAD.IADD R10, R10, 0x1, -R20 ;  /* 0x000000010a0ae824 */ /* 0x000fe200078e0a14 */
[C---:B------:R-:W-:Y:S01]  /*0c30*/  ISETP.GT.U32.AND P6, PT, R20.reuse, R0, PT ;  /* 0x000000001400720c */ /* 0x040fe20003fc4070 */
[----:B------:R-:W-:Y:S01]  /*0c40*/  @!P3 IMAD.MOV R18, RZ, RZ, -R18 ;  /* 0x000000ffff12b224 */ /* 0x000fe200078e0a12 */
[----:B------:R-:W-:Y:S01]  /*0c50*/  @!P2 LOP3.LUT R18, RZ, R14, RZ, 0x33, !PT ;  /* 0x0000000eff12a212 */ /* 0x000fe200078e33ff */
[C---:B------:R-:W-:Y:S01]  /*0c60*/  IMAD R17, R20.reuse, R8, R23 ;  /* 0x0000000814117224 */ /* 0x040fe200078e0217 */
[C---:B------:R-:W-:Y:S01]  /*0c70*/  ISETP.GT.U32.AND P2, PT, R20.reuse, R13, PT ;  /* 0x0000000d1400720c */ /* 0x040fe20003f44070 */
[--C-:B------:R-:W-:Y:S01]  /*0c80*/  @!P1 IMAD.IADD R9, R9, 0x1, -R20.reuse ;  /* 0x0000000109099824 */ /* 0x100fe200078e0a14 */
[C---:B------:R-:W-:Y:S01]  /*0c90*/  ISETP.GT.U32.AND P3, PT, R20.reuse, R16, PT ;  /* 0x000000101400720c */ /* 0x040fe20003f64070 */
[--C-:B------:R-:W-:Y:S01]  /*0ca0*/  @!P0 IMAD.IADD R11, R11, 0x1, -R20.reuse ;  /* 0x000000010b0b8824 */ /* 0x100fe200078e0a14 */
[----:B------:R-:W-:Y:S01]  /*0cb0*/  ISETP.GT.U32.AND P4, PT, R20, R17, PT ;  /* 0x000000111400720c */ /* 0x000fe20003f84070 */
[--C-:B------:R-:W-:Y:S01]  /*0cc0*/  @!P5 IMAD.IADD R12, R12, 0x1, -R20.reuse ;  /* 0x000000010c0cd824 */ /* 0x100fe200078e0a14 */
[----:B------:R-:W-:Y:S01]  /*0cd0*/  ISETP.GT.U32.AND P0, PT, R20, R9, PT ;  /* 0x000000091400720c */ /* 0x000fe20003f04070 */
[----:B------:R-:W-:Y:S01]  /*0ce0*/  IMAD R18, R18, UR4, RZ ;  /* 0x0000000412127c24 */ /* 0x000fe2000f8e02ff */
[----:B------:R-:W-:Y:S01]  /*0cf0*/  ISETP.GE.AND P1, PT, R26, RZ, PT ;  /* 0x000000ff1a00720c */ /* 0x000fe20003f26270 */
[--C-:B------:R-:W-:Y:S01]  /*0d00*/  @!P6 IMAD.IADD R0, R0, 0x1, -R20.reuse ;  /* 0x000000010000e824 */ /* 0x100fe200078e0a14 */
[----:B------:R-:W-:Y:S01]  /*0d10*/  SHF.R.U32.HI R8, RZ, 0x3, R7 ;  /* 0x00000003ff087819 */ /* 0x000fe20000011607 */
[----:B------:R-:W-:Y:S01]  /*0d20*/  ULDC UR4, c[0x0][0x240] ;  /* 0x0000900000047ab9 */ /* 0x000fe20000000800 */
[----:B------:R-:W-:Y:S01]  /*0d30*/  ISETP.GE.AND P5, PT, R27, RZ, PT ;  /* 0x000000ff1b00720c */ /* 0x000fe20003fa6270 */
[--C-:B------:R-:W-:Y:S01]  /*0d40*/  @!P2 IMAD.IADD R13, R13, 0x1, -R20.reuse ;  /* 0x000000010d0da824 */ /* 0x100fe200078e0a14 */
[----:B------:R-:W-:Y:S01]  /*0d50*/  LOP3.LUT R19, R19, R8, RZ, 0x3c, !PT ;  /* 0x0000000813137212 */ /* 0x000fe200078e3cff */
[----:B------:R-:W-:Y:S01]  /*0d60*/  @!P3 IMAD.IADD R16, R16, 0x1, -R20 ;  /* 0x000000011010b824 */ /* 0x000fe200078e0a14 */
[C---:B------:R-:W-:Y:S01]  /*0d70*/  ISETP.GT.U32.AND P3, PT, R20.reuse, R12, PT ;  /* 0x0000000c1400720c */ /* 0x040fe20003f64070 */
[----:B------:R-:W-:Y:S01]  /*0d80*/  IMAD.MOV.U32 R7, RZ, RZ, R0 ;  /* 0x000000ffff077224 */ /* 0x000fe200078e0000 */
[C---:B------:R-:W-:Y:S01]  /*0d90*/  ISETP.GT.U32.AND P2, PT, R20.reuse, R13, PT ;  /* 0x0000000d1400720c */ /* 0x040fe20003f44070 */
[--C-:B------:R-:W-:Y:S01]  /*0da0*/  @!P4 IMAD.IADD R17, R17, 0x1, -R20.reuse ;  /* 0x000000011111c824 */ /* 0x100fe200078e0a14 */
[C---:B------:R-:W-:Y:S01]  /*0db0*/  ISETP.GT.U32.AND P4, PT, R20.reuse, R10, PT ;  /* 0x0000000a1400720c */ /* 0x040fe20003f84070 */
[--C-:B------:R-:W-:Y:S01]  /*0dc0*/  @!P0 IMAD.IADD R9, R9, 0x1, -R20.reuse ;  /* 0x0000000109098824 */ /* 0x100fe200078e0a14 */
[C---:B------:R-:W-:Y:S01]  /*0dd0*/  ISETP.GT.U32.AND P0, PT, R20.reuse, R11, PT ;  /* 0x0000000b1400720c */ /* 0x040fe20003f04070 */
[----:B------:R-:W-:Y:S01]  /*0de0*/  @!P1 IMAD.MOV R7, RZ, RZ, -R7 ;  /* 0x000000ffff079224 */ /* 0x000fe200078e0a07 */
[C---:B------:R-:W-:Y:S01]  /*0df0*/  ISETP.GT.U32.AND P1, PT, R20.reuse, R16, PT ;  /* 0x000000101400720c */ /* 0x040fe20003f24070 */
[----:B------:R-:W-:Y:S01]  /*0e00*/  @!P5 IMAD.MOV R9, RZ, RZ, -R9 ;  /* 0x000000ffff09d224 */ /* 0x000fe200078e0a09 */
[----:B------:R-:W-:Y:S01]  /*0e10*/  ISETP.GT.U32.AND P6, PT, R20, R17, PT ;  /* 0x000000111400720c */ /* 0x000fe20003fc4070 */
[----:B------:R-:W-:Y:S01]  /*0e20*/  IMAD.SHL.U32 R0, R6, 0x80, RZ ;  /* 0x0000008006007824 */ /* 0x000fe200078e00ff */
[----:B------:R-:W-:Y:S01]  /*0e30*/  ISETP.GE.AND P5, PT, R24, RZ, PT ;  /* 0x000000ff1800720c */ /* 0x000fe20003fa6270 */
[--C-:B------:R-:W-:Y:S01]  /*0e40*/  @!P3 IMAD.IADD R12, R12, 0x1, -R20.reuse ;  /* 0x000000010c0cb824 */ /* 0x100fe200078e0a14 */
        /* <DEDUP_REMOVED lines=9> */
[----:B------:R-:W-:Y:S01]  /*0ee0*/  @!P6 IMAD.IADD R17, R17, 0x1, -R20 ;  /* 0x000000011111e824 */ /* 0x000fe200078e0a14 */
[----:B------:R-:W-:Y:S01]  /*0ef0*/  ISETP.NE.AND P6, PT, R15, RZ, PT ;  /* 0x000000ff0f00720c */ /* 0x000fe20003fc5270 */
[----:B-1----:R-:W-:Y:S01]  /*0f00*/  IMAD.SHL.U32 R23, R40, 0x40, RZ ;  /* 0x0000004028177824 */ /* 0x002fe200078e00ff */
[----:B------:R-:W-:Y:S01]  /*0f10*/  LOP3.LUT R8, RZ, R15, RZ, 0x33, !PT ;  /* 0x0000000fff087212 */ /* 0x000fe200078e33ff */
[----:B------:R-:W-:Y:S01]  /*0f20*/  @!P3 IMAD.MOV R12, RZ, RZ, -R12 ;  /* 0x000000ffff0cb224 */ /* 0x000fe200078e0a0c */
[----:B------:R-:W-:Y:S01]  /*0f30*/  LOP3.LUT R0, R19, 0x2000, R0, 0xf8, !PT ;  /* 0x0000200013007812 */ /* 0x000fe200078ef800 */
[----:B------:R-:W-:Y:S01]  /*0f40*/  @!P2 IMAD.MOV R13, RZ, RZ, -R13 ;  /* 0x000000ffff0da224 */ /* 0x000fe200078e0a0d */
[C---:B------:R-:W-:Y:S01]  /*0f50*/  SEL R7, R8.reuse, R7, !P6 ;  /* 0x0000000708077207 */ /* 0x040fe20007000000 */
[----:B------:R-:W-:Y:S01]  /*0f60*/  @!P4 IMAD.MOV R10, RZ, RZ, -R10 ;  /* 0x000000ffff0ac224 */ /* 0x000fe200078e0a0a */
[----:B------:R-:W-:Y:S01]  /*0f70*/  SEL R9, R8, R9, !P6 ;  /* 0x0000000908097207 */ /* 0x000fe20007000000 */
[----:B------:R-:W-:Y:S01]  /*0f80*/  @!P0 IMAD.MOV R11, RZ, RZ, -R11 ;  /* 0x000000ffff0b8224 */ /* 0x000fe200078e0a0b */
[----:B------:R-:W-:Y:S01]  /*0f90*/  LEA R58, P0, R18, UR6, 0x1 ;  /* 0x00000006123a7c11 */ /* 0x000fe2000f8008ff */
[----:B------:R-:W-:Y:S01]  /*0fa0*/  @!P1 IMAD.MOV R16, RZ, RZ, -R16 ;  /* 0x000000ffff109224 */ /* 0x000fe200078e0a10 */
[C---:B------:R-:W-:Y:S01]  /*0fb0*/  SEL R10, R8.reuse, R10, !P6 ;  /* 0x0000000a080a7207 */ /* 0x040fe20007000000 */
[----:B------:R-:W-:Y:S01]  /*0fc0*/  @!P5 IMAD.MOV R17, RZ, RZ, -R17 ;  /* 0x000000ffff11d224 */ /* 0x000fe200078e0a11 */
[C---:B------:R-:W-:Y:S01]  /*0fd0*/  SEL R11, R8.reuse, R11, !P6 ;  /* 0x0000000b080b7207 */ /* 0x040fe20007000000 */
[----:B------:R-:W-:Y:S01]  /*0fe0*/  IMAD R7, R7, UR4, RZ ;  /* 0x0000000407077c24 */ /* 0x000fe2000f8e02ff */
[----:B------:R-:W-:Y:S01]  /*0ff0*/  SEL R12, R8, R12, !P6 ;  /* 0x0000000c080c7207 */ /* 0x000fe20007000000 */
[----:B------:R-:W-:Y:S01]  /*1000*/  IMAD R10, R10, UR4, RZ ;  /* 0x000000040a0a7c24 */ /* 0x000fe2000f8e02ff */
[C---:B------:R-:W-:Y:S01]  /*1010*/  SEL R13, R8.reuse, R13, !P6 ;  /* 0x0000000d080d7207 */ /* 0x040fe20007000000 */
[----:B------:R-:W-:Y:S01]  /*1020*/  IMAD R11, R11, UR4, RZ ;  /* 0x000000040b0b7c24 */ /* 0x000fe2000f8e02ff */
[----:B------:R-:W-:Y:S01]  /*1030*/  SEL R16, R8, R16, !P6 ;  /* 0x0000001008107207 */ /* 0x000fe20007000000 */
[----:B------:R-:W-:Y:S01]  /*1040*/  IMAD R12, R12, UR4, RZ ;  /* 0x000000040c0c7c24 */ /* 0x000fe2000f8e02ff */
[----:B------:R-:W-:Y:S01]  /*1050*/  SEL R8, R8, R17, !P6 ;  /* 0x0000001108087207 */ /* 0x000fe20007000000 */
[----:B------:R-:W-:Y:S01]  /*1060*/  IMAD R13, R13, UR4, RZ ;  /* 0x000000040d0d7c24 */ /* 0x000fe2000f8e02ff */
[----:B------:R-:W-:Y:S01]  /*1070*/  LEA.HI.X.SX32 R59, R18, UR7, 0x1, P0 ;  /* 0x00000007123b7c11 */ /* 0x000fe200080f0eff */
[----:B------:R-:W-:Y:S01]  /*1080*/  ULDC.64 UR6, c[0x0][0x218] ;  /* 0x0000860000067ab9 */ /* 0x000fe20000000a00 */
[----:B------:R-:W-:Y:S01]  /*1090*/  IMAD R16, R16, UR4, RZ ;  /* 0x0000000410107c24 */ /* 0x000fe2000f8e02ff */
[----:B------:R-:W-:Y:S01]  /*10a0*/  LEA R82, P6, R7, UR6, 0x1 ;  /* 0x0000000607527c11 */ /* 0x000fe2000f8c08ff */
[----:B------:R-:W-:Y:S01]  /*10b0*/  IMAD R8, R8, UR4, RZ ;  /* 0x0000000408087c24 */ /* 0x000fe2000f8e02ff */
[----:B------:R-:W-:Y:S01]  /*10c0*/  LEA R78, P4, R10, UR6, 0x1 ;  /* 0x000000060a4e7c11 */ /* 0x000fe2000f8808ff */
[----:B------:R-:W-:Y:S01]  /*10d0*/  IMAD R9, R9, UR4, RZ ;  /* 0x0000000409097c24 */ /* 0x000fe2000f8e02ff */
[----:B------:R-:W-:Y:S01]  /*10e0*/  LEA.HI.X.SX32 R83, R7, UR7, 0x1, P6 ;  /* 0x0000000707537c11 */ /* 0x000fe2000b0f0eff */
[----:B------:R-:W-:Y:S01]  /*10f0*/  IMAD R51, R21, R57, RZ ;  /* 0x0000003915337224 */ /* 0x000fe200078e02ff */
[----:B------:R-:W-:-:S02]  /*1100*/  LEA R76, P3, R11, UR6, 0x1 ;  /* 0x000000060b4c7c11 */ /* 0x000fc4000f8608ff */
[----:B------:R-:W-:Y:S02]  /*1110*/  CS2R R24, SRZ ;  /* 0x0000000000187805 */ /* 0x000fe4000001ff00 */
[----:B------:R-:W-:Y:S02]  /*1120*/  LEA R102, P2, R12, UR6, 0x1 ;  /* 0x000000060c667c11 */ /* 0x000fe4000f8408ff */
[----:B------:R-:W-:Y:S02]  /*1130*/  CS2R R26, SRZ ;  /* 0x00000000001a7805 */ /* 0x000fe4000001ff00 */
[----:B------:R-:W-:Y:S02]  /*1140*/  LEA R74, P1, R13, UR6, 0x1 ;  /* 0x000000060d4a7c11 */ /* 0x000fe4000f8208ff */
[----:B------:R-:W-:Y:S02]  /*1150*/  CS2R R28, SRZ ;  /* 0x00000000001c7805 */ /* 0x000fe4000001ff00 */
[----:B------:R-:W-:-:S02]  /*1160*/  LEA R104, P0, R16, UR6, 0x1 ;  /* 0x0000000610687c11 */ /* 0x000fc4000f8008ff */
[----:B------:R-:W-:Y:S02]  /*1170*/  CS2R R30, SRZ ;  /* 0x00000000001e7805 */ /* 0x000fe4000001ff00 */
[----:B------:R-:W-:Y:S02]  /*1180*/  LEA R72, P6, R8, UR6, 0x1 ;  /* 0x0000000608487c11 */ /* 0x000fe4000f8c08ff */
[----:B------:R-:W-:Y:S02]  /*1190*/  CS2R R32, SRZ ;  /* 0x0000000000207805 */ /* 0x000fe4000001ff00 */
[----:B------:R-:W-:Y:S02]  /*11a0*/  LEA R80, P5, R9, UR6, 0x1 ;  /* 0x0000000609507c11 */ /* 0x000fe4000f8a08ff */
[----:B------:R-:W-:Y:S02]  /*11b0*/  LEA.HI.X.SX32 R79, R10, UR7, 0x1, P4 ;  /* 0x000000070a4f7c11 */ /* 0x000fe4000a0f0eff */
[----:B------:R-:W-:-:S02]  /*11c0*/  LEA.HI.X.SX32 R77, R11, UR7, 0x1, P3 ;  /* 0x000000070b4d7c11 */ /* 0x000fc400098f0eff */
[----:B------:R-:W-:Y:S02]  /*11d0*/  LEA.HI.X.SX32 R105, R12, UR7, 0x1, P2 ;  /* 0x000000070c697c11 */ /* 0x000fe400090f0eff */
[----:B------:R-:W-:Y:S02]  /*11e0*/  LEA.HI.X.SX32 R75, R13, UR7, 0x1, P1 ;  /* 0x000000070d4b7c11 */ /* 0x000fe400088f0eff */
[----:B------:R-:W-:Y:S02]  /*11f0*/  LEA.HI.X.SX32 R103, R16, UR7, 0x1, P0 ;  /* 0x0000000710677c11 */ /* 0x000fe400080f0eff */
[----:B------:R-:W-:Y:S02]  /*1200*/  LEA.HI.X.SX32 R73, R8, UR7, 0x1, P6 ;  /* 0x0000000708497c11 */ /* 0x000fe4000b0f0eff */
[----:B------:R-:W-:Y:S02]  /*1210*/  LEA.HI.X.SX32 R81, R9, UR7, 0x1, P5 ;  /* 0x0000000709517c11 */ /* 0x000fe4000a8f0eff */
[----:B------:R-:W-:-:S02]  /*1220*/  LEA.HI R8, R6, 0x4, RZ, 0x19 ;  /* 0x0000000406087811 */ /* 0x000fc400078fc8ff */
[----:B------:R-:W-:Y:S02]  /*1230*/  LEA.HI R10, R6, 0xc, RZ, 0x19 ;  /* 0x0000000c060a7811 */ /* 0x000fe400078fc8ff */
[----:B------:R-:W-:Y:S01]  /*1240*/  LOP3.LUT R11, R4, 0x10, RZ, 0xfc, !PT ;  /* 0x00000010040b7812 */ /* 0x000fe200078efcff */
[-C--:B------:R-:W-:Y:S01]  /*1250*/  IMAD R49, R8, R57.reuse, RZ ;  /* 0x0000003908317224 */ /* 0x080fe200078e02ff */
[----:B------:R-:W-:Y:S01]  /*1260*/  LEA.HI R12, R6, 0x14, RZ, 0x19 ;  /* 0x00000014060c7811 */ /* 0x000fe200078fc8ff */
[-C--:B------:R-:W-:Y:S01]  /*1270*/  IMAD R48, R10, R57.reuse, RZ ;  /* 0x000000390a307224 */ /* 0x080fe200078e02ff */
        /* <DEDUP_REMOVED lines=16> */
[C---:B------:R-:W-:Y:S01]  /*1380*/  LEA.HI R22, R6.reuse, 0x3c, RZ, 0x19 ;  /* 0x0000003c06167811 */ /* 0x040fe200078fc8ff */
[-C--:B------:R-:W-:Y:S01]  /*1390*/  IMAD R52, R19, R57.reuse, RZ ;  /* 0x0000003913347224 */ /* 0x080fe200078e02ff */
[----:B------:R-:W-:Y:S01]  /*13a0*/  LOP3.LUT R7, R6, 0x3f, RZ, 0xc0, !PT ;  /* 0x0000003f06077812 */ /* 0x000fe200078ec0ff */
[-C--:B------:R-:W-:Y:S01]  /*13b0*/  IMAD R43, R20, R57.reuse, RZ ;  /* 0x00000039142b7224 */ /* 0x080fe200078e02ff */
[----:B------:R-:W-:Y:S01]  /*13c0*/  LOP3.LUT R9, R4, 0x8, RZ, 0xfc, !PT ;  /* 0x0000000804097812 */ /* 0x000fe200078efcff */
[----:B------:R-:W-:Y:S01]  /*13d0*/  IMAD R42, R22, R57, RZ ;  /* 0x00000039162a7224 */ /* 0x000fe200078e02ff */
[----:B------:R-:W-:Y:S01]  /*13e0*/  LOP3.LUT R85, R0, 0x40, RZ, 0x3c, !PT ;  /* 0x0000004000557812 */ /* 0x000fe200078e3cff */
[----:B------:R-:W-:-:S02]  /*13f0*/  IMAD R40, R7, R40, RZ ;  /* 0x0000002807287224 */ /* 0x000fc400078e02ff */
[----:B------:R-:W-:-:S07]  /*1400*/  IMAD R57, R9, R57, RZ ;  /* 0x0000003909397224 */ /* 0x000fce00078e02ff */
.L_x_1:
[----:B------:R-:W-:Y:S01]  /*1410*/  ISETP.GE.AND P0, PT, R4, UR14, PT ;  /* 0x0000000e04007c0c */ /* 0x000fe2000bf06270 */
[----:B------:R-:W-:Y:S01]  /*1420*/  IMAD.WIDE R64, R50, 0x2, R58 ;  /* 0x0000000232407825 */ /* 0x000fe200078e023a */
[----:B------:R-:W-:Y:S02]  /*1430*/  PRMT R87, RZ, 0x7610, R87 ;  /* 0x00007610ff577816 */ /* 0x000fe40000000057 */
[----:B------:R-:W-:Y:S02]  /*1440*/  ISETP.GE.AND P1, PT, R8, UR14, PT ;  /* 0x0000000e08007c0c */ /* 0x000fe4000bf26270 */
[----:B------:R-:W-:Y:S02]  /*1450*/  ISETP.GE.AND P2, PT, R9, UR14, PT ;  /* 0x0000000e09007c0c */ /* 0x000fe4000bf46270 */
[----:B------:R-:W-:Y:S02]  /*1460*/  ISETP.GE.AND P3, PT, R11, UR14, PT ;  /* 0x0000000e0b007c0c */ /* 0x000fe4000bf66270 */
[----:B------:R-:W-:-:S03]  /*1470*/  ISETP.GE.AND P4, PT, R12, UR14, PT ;  /* 0x0000000e0c007c0c */ /* 0x000fc6000bf86270 */
[----:B------:R0:W2:Y:S01]  /*1480*/  @!P0 LDG.E.U16 R87, desc[UR12][R64.64] ;  /* 0x0000000c40578981 */ /* 0x0000a2000c1e1500 */
[----:B------:R-:W-:Y:S01]  /*1490*/  ISETP.GE.AND P0, PT, R10, UR14, PT ;  /* 0x0000000e0a007c0c */ /* 0x000fe2000bf06270 */
[----:B------:R-:W-:Y:S01]  /*14a0*/  IMAD.WIDE R60, R49, 0x2, R58 ;  /* 0x00000002313c7825 */ /* 0x000fe200078e023a */
[----:B------:R-:W-:Y:S02]  /*14b0*/  PRMT R86, RZ, 0x7610, R86 ;  /* 0x00007610ff567816 */ /* 0x000fe40000000056 */
[----:B------:R-:W-:Y:S01]  /*14c0*/  PRMT R89, RZ, 0x7610, R89 ;  /* 0x00007610ff597816 */ /* 0x000fe20000000059 */
[----:B------:R-:W-:Y:S01]  /*14d0*/  IMAD.WIDE R62, R57, 0x2, R58 ;  /* 0x00000002393e7825 */ /* 0x000fe200078e023a */
[----:B------:R-:W-:Y:S02]  /*14e0*/  PRMT R88, RZ, 0x7610, R88 ;  /* 0x00007610ff587816 */ /* 0x000fe40000000058 */
[----:B------:R-:W-:Y:S01]  /*14f0*/  PRMT R91, RZ, 0x7610, R91 ;  /* 0x00007610ff5b7816 */ /* 0x000fe2000000005b */
[----:B0-----:R-:W-:Y:S01]  /*1500*/  IMAD.WIDE R64, R48, 0x2, R58 ;  /* 0x0000000230407825 */ /* 0x001fe200078e023a */
[----:B------:R-:W-:Y:S01]  /*1510*/  PRMT R90, RZ, 0x7610, R90 ;  /* 0x00007610ff5a7816 */ /* 0x000fe2000000005a */
[----:B------:R0:W3:Y:S02]  /*1520*/  @!P1 LDG.E.U16 R86, desc[UR12][R60.64] ;  /* 0x0000000c3c569981 */ /* 0x0000e4000c1e1500 */
[----:B------:R-:W-:-:S04]  /*1530*/  IMAD.WIDE R66, R56, 0x2, R58 ;  /* 0x0000000238427825 */ /* 0x000fc800078e023a */
[----:B------:R-:W-:Y:S01]  /*1540*/  IMAD.WIDE R68, R47, 0x2, R58 ;  /* 0x000000022f447825 */ /* 0x000fe200078e023a */
[----:B------:R1:W4:Y:S01]  /*1550*/  @!P2 LDG.E.U16 R89, desc[UR12][R62.64] ;  /* 0x0000000c3e59a981 */ /* 0x000322000c1e1500 */
[----:B------:R-:W-:Y:S02]  /*1560*/  ISETP.GE.AND P1, PT, R14, UR14, PT ;  /* 0x0000000e0e007c0c */ /* 0x000fe4000bf26270 */
[----:B------:R-:W-:Y:S01]  /*1570*/  ISETP.GE.AND P2, PT, R15, UR14, PT ;  /* 0x0000000e0f007c0c */ /* 0x000fe2000bf46270 */
[----:B------:R5:W3:Y:S01]  /*1580*/  @!P0 LDG.E.U16 R88, desc[UR12][R64.64] ;  /* 0x0000000c40588981 */ /* 0x000ae2000c1e1500 */
[----:B------:R-:W-:-:S03]  /*1590*/  ISETP.GE.AND P0, PT, R13, UR14, PT ;  /* 0x0000000e0d007c0c */ /* 0x000fc6000bf06270 */
[----:B------:R5:W3:Y:S01]  /*15a0*/  @!P3 LDG.E.U16 R91, desc[UR12][R66.64] ;  /* 0x0000000c425bb981 */ /* 0x000ae2000c1e1500 */
[----:B------:R-:W-:-:S03]  /*15b0*/  ISETP.GE.AND P3, PT, R16, UR14, PT ;  /* 0x0000000e10007c0c */ /* 0x000fc6000bf66270 */
[----:B------:R5:W3:Y:S01]  /*15c0*/  @!P4 LDG.E.U16 R90, desc[UR12][R68.64] ;  /* 0x0000000c445ac981 */ /* 0x000ae2000c1e1500 */
[----:B------:R-:W-:Y:S01]  /*15d0*/  ISETP.GE.AND P4, PT, R17, UR14, PT ;  /* 0x0000000e11007c0c */ /* 0x000fe2000bf86270 */
[----:B0-----:R-:W-:Y:S01]  /*15e0*/  IMAD.WIDE R60, R55, 0x2, R58 ;  /* 0x00000002373c7825 */ /* 0x001fe200078e023a */
[----:B------:R-:W-:Y:S02]  /*15f0*/  PRMT R93, RZ, 0x7610, R93 ;  /* 0x00007610ff5d7816 */ /* 0x000fe4000000005d */
[----:B------:R-:W-:Y:S01]  /*1600*/  PRMT R92, RZ, 0x7610, R92 ;  /* 0x00007610ff5c7816 */ /* 0x000fe2000000005c */
[----:B-1----:R-:W-:Y:S01]  /*1610*/  IMAD.WIDE R62, R46, 0x2, R58 ;  /* 0x000000022e3e7825 */ /* 0x002fe200078e023a */
[----:B------:R-:W-:Y:S02]  /*1620*/  PRMT R95, RZ, 0x7610, R95 ;  /* 0x00007610ff5f7816 */ /* 0x000fe4000000005f */
[----:B------:R-:W-:Y:S01]  /*1630*/  PRMT R94, RZ, 0x7610, R94 ;  /* 0x00007610ff5e7816 */ /* 0x000fe2000000005e */
[----:B-----5:R-:W-:Y:S01]  /*1640*/  IMAD.WIDE R64, R54, 0x2, R58 ;  /* 0x0000000236407825 */ /* 0x020fe200078e023a */
[----:B------:R-:W-:Y:S01]  /*1650*/  PRMT R97, RZ, 0x7610, R97 ;  /* 0x00007610ff617816 */ /* 0x000fe20000000061 */
[----:B------:R0:W5:Y:S02]  /*1660*/  @!P0 LDG.E.U16 R93, desc[UR12][R60.64] ;  /* 0x0000000c3c5d8981 */ /* 0x000164000c1e1500 */
[----:B------:R-:W-:-:S04]  /*1670*/  IMAD.WIDE R66, R45, 0x2, R58 ;  /* 0x000000022d427825 */ /* 0x000fc800078e023a */
[----:B------:R-:W-:Y:S01]  /*1680*/  IMAD.WIDE R68, R53, 0x2, R58 ;  /* 0x0000000235447825 */ /* 0x000fe200078e023a */
[----:B------:R1:W5:Y:S01]  /*1690*/  @!P1 LDG.E.U16 R92, desc[UR12][R62.64] ;  /* 0x0000000c3e5c9981 */ /* 0x000362000c1e1500 */
[----:B------:R-:W-:Y:S02]  /*16a0*/  ISETP.GE.AND P0, PT, R18, UR14, PT ;  /* 0x0000000e12007c0c */ /* 0x000fe4000bf06270 */
[----:B------:R-:W-:Y:S01]  /*16b0*/  ISETP.GE.AND P1, PT, R19, UR14, PT ;  /* 0x0000000e13007c0c */ /* 0x000fe2000bf26270 */
[----:B------:R1:W5:Y:S01]  /*16c0*/  @!P2 LDG.E.U16 R95, desc[UR12][R64.64] ;  /* 0x0000000c405fa981 */ /* 0x000362000c1e1500 */
[----:B------:R-:W-:-:S03]  /*16d0*/  ISETP.GE.AND P2, PT, R20, UR14, PT ;  /* 0x0000000e14007c0c */ /* 0x000fc6000bf46270 */
[----:B------:R1:W5:Y:S01]  /*16e0*/  @!P3 LDG.E.U16 R94, desc[UR12][R66.64] ;  /* 0x0000000c425eb981 */ /* 0x000362000c1e1500 */
[----:B------:R-:W-:-:S03]  /*16f0*/  ISETP.GE.AND P3, PT, R21, UR14, PT ;  /* 0x0000000e15007c0c */ /* 0x000fc6000bf66270 */
[----:B------:R-:W5:Y:S01]  /*1700*/  @!P4 LDG.E.U16 R97, desc[UR12][R68.64] ;  /* 0x0000000c4461c981 */ /* 0x000f62000c1e1500 */
[----:B------:R-:W-:Y:S01]  /*1710*/  ISETP.GE.AND P4, PT, R22, UR14, PT ;  /* 0x0000000e16007c0c */ /* 0x000fe2000bf86270 */
[----:B0-----:R-:W-:Y:S01]  /*1720*/  IMAD.WIDE R60, R44, 0x2, R58 ;  /* 0x000000022c3c7825 */ /* 0x001fe200078e023a */
[----:B------:R-:W-:Y:S02]  /*1730*/  PRMT R96, RZ, 0x7610, R96 ;  /* 0x00007610ff607816 */ /* 0x000fe40000000060 */
[----:B------:R-:W-:Y:S01]  /*1740*/  PRMT R99, RZ, 0x7610, R99 ;  /* 0x00007610ff637816 */ /* 0x000fe20000000063 */
[----:B-1----:R-:W-:Y:S01]  /*1750*/  IMAD.WIDE R62, R52, 0x2, R58 ;  /* 0x00000002343e7825 */ /* 0x002fe200078e023a */
[----:B------:R-:W-:Y:S02]  /*1760*/  PRMT R98, RZ, 0x7610, R98 ;  /* 0x00007610ff627816 */ /* 0x000fe40000000062 */
[----:B------:R-:W-:Y:S01]  /*1770*/  PRMT R101, RZ, 0x7610, R101 ;  /* 0x00007610ff657816 */ /* 0x000fe20000000065 */
[----:B------:R-:W-:Y:S01]  /*1780*/  IMAD.WIDE R64, R43, 0x2, R58 ;  /* 0x000000022b407825 */ /* 0x000fe200078e023a */
[----:B------:R-:W-:Y:S01]  /*1790*/  PRMT R100, RZ, 0x7610, R100 ;  /* 0x00007610ff647816 */ /* 0x000fe20000000064 */
[----:B------:R0:W5:Y:S02]  /*17a0*/  @!P0 LDG.E.U16 R96, desc[UR12][R60.64] ;  /* 0x0000000c3c608981 */ /* 0x000164000c1e1500 */
[----:B------:R-:W-:-:S02]  /*17b0*/  IMAD.WIDE R66, R51, 0x2, R58 ;  /* 0x0000000233427825 */ /* 0x000fc400078e023a */
[----:B------:R1:W5:Y:S02]  /*17c0*/  @!P1 LDG.E.U16 R99, desc[UR12][R62.64] ;  /* 0x0000000c3e639981 */ /* 0x000364000c1e1500 */
[----:B------:R-:W-:Y:S02]  /*17d0*/  IMAD.WIDE R70, R42, 0x2, R58 ;  /* 0x000000022a467825 */ /* 0x000fe400078e023a */
[----:B------:R1:W5:Y:S04]  /*17e0*/  @!P2 LDG.E.U16 R98, desc[UR12][R64.64] ;  /* 0x0000000c4062a981 */ /* 0x000368000c1e1500 */
[----:B------:R1:W5:Y:S04]  /*17f0*/  @!P3 LDG.E.U16 R101, desc[UR12][R66.64] ;  /* 0x0000000c4265b981 */ /* 0x000368000c1e1500 */
[----:B------:R1:W5:Y:S01]  /*1800*/  @!P4 LDG.E.U16 R100, desc[UR12][R70.64] ;  /* 0x0000000c4664c981 */ /* 0x000362000c1e1500 */
[----:B------:R-:W-:Y:S01]  /*1810*/  BAR.SYNC.DEFER_BLOCKING 0x0 ;  /* 0x0000000000007b1d */ /* 0x000fe20000010000 */
[----:B------:R-:W-:Y:S01]  /*1820*/  ISETP.GE.AND P0, PT, R7, UR14, PT ;  /* 0x0000000e07007c0c */ /* 0x000fe2000bf06270 */
[----:B0-----:R-:W-:-:S02]  /*1830*/  IMAD.MOV.U32 R60, RZ, RZ, R102 ;  /* 0x000000ffff3c7224 */ /* 0x001fc400078e0066 */
[----:B------:R-:W-:Y:S02]  /*1840*/  IMAD.MOV.U32 R61, RZ, RZ, R105 ;  /* 0x000000ffff3d7224 */ /* 0x000fe400078e0069 */
[----:B-1----:R-:W-:Y:S02]  /*1850*/  IMAD.MOV.U32 R62, RZ, RZ, R74 ;  /* 0x000000ffff3e7224 */ /* 0x002fe400078e004a */
[----:B------:R-:W-:Y:S02]  /*1860*/  IMAD.MOV.U32 R63, RZ, RZ, R75 ;  /* 0x000000ffff3f7224 */ /* 0x000fe400078e004b */
[----:B------:R-:W-:Y:S02]  /*1870*/  IMAD.MOV.U32 R64, RZ, RZ, R104 ;  /* 0x000000ffff407224 */ /* 0x000fe400078e0068 */
[----:B------:R-:W-:Y:S02]  /*1880*/  IMAD.MOV.U32 R65, RZ, RZ, R103 ;  /* 0x000000ffff417224 */ /* 0x000fe400078e0067 */
[----:B------:R-:W-:-:S02]  /*1890*/  IMAD.MOV.U32 R66, RZ, RZ, R72 ;  /* 0x000000ffff427224 */ /* 0x000fc400078e0048 */
[----:B------:R-:W-:Y:S01]  /*18a0*/  IMAD.MOV.U32 R67, RZ, RZ, R73 ;  /* 0x000000ffff437224 */ /* 0x000fe200078e0049 */
[----:B------:R-:W-:Y:S01]  /*18b0*/  PRMT R103, RZ, 0x7610, R103 ;  /* 0x00007610ff677816 */ /* 0x000fe20000000067 */
[C---:B------:R-:W-:Y:S01]  /*18c0*/  IMAD.WIDE R70, R40.reuse, 0x2, R64 ;  /* 0x0000000228467825 */ /* 0x040fe200078e0240 */
[----:B------:R-:W-:Y:S02]  /*18d0*/  PRMT R105, RZ, 0x7610, R105 ;  /* 0x00007610ff697816 */ /* 0x000fe40000000069 */
[----:B------:R-:W-:Y:S01]  /*18e0*/  PRMT R107, RZ, 0x7610, R107 ;  /* 0x00007610ff6b7816 */ /* 0x000fe2000000006b */
[C---:B------:R-:W-:Y:S01]  /*18f0*/  IMAD.WIDE R68, R40.reuse, 0x2, R66 ;  /* 0x0000000228447825 */ /* 0x040fe200078e0242 */
[----:B------:R-:W-:Y:S02]  /*1900*/  PRMT R109, RZ, 0x7610, R109 ;  /* 0x00007610ff6d7816 */ /* 0x000fe4000000006d */
[----:B------:R0:W5:Y:S01]  /*1910*/  @!P0 LDG.E.U16 R105, desc[UR12][R70.64] ;  /* 0x0000000c46698981 */ /* 0x000162000c1e1500 */
[----:B------:R-:W-:-:S03]  /*1920*/  IMAD.WIDE R72, R40, 0x2, R62 ;  /* 0x0000000228487825 */ /* 0x000fc600078e023e */
[----:B------:R1:W5:Y:S01]  /*1930*/  @!P0 LDG.E.U16 R103, desc[UR12][R68.64] ;  /* 0x0000000c44678981 */ /* 0x000362000c1e1500 */
[----:B------:R-:W-:-:S03]  /*1940*/  IMAD.WIDE R74, R40, 0x2, R60 ;  /* 0x00000002284a7825 */ /* 0x000fc600078e023c */
[----:B------:R1:W5:Y:S01]  /*1950*/  @!P0 LDG.E.U16 R107, desc[UR12][R72.64] ;  /* 0x0000000c486b8981 */ /* 0x000362000c1e1500 */
[----:B0-----:R-:W-:-:S03]  /*1960*/  IMAD.MOV.U32 R70, RZ, RZ, R80 ;  /* 0x000000ffff467224 */ /* 0x001fc600078e0050 */
[----:B------:R0:W5:Y:S01]  /*1970*/  @!P0 LDG.E.U16 R109, desc[UR12][R74.64] ;  /* 0x0000000c4a6d8981 */ /* 0x000162000c1e1500 */
[----:B------:R-:W-:Y:S02]  /*1980*/  IMAD.MOV.U32 R71, RZ, RZ, R81 ;  /* 0x000000ffff477224 */ /* 0x000fe400078e0051 */
[----:B-1----:R-:W-:Y:S02]  /*1990*/  IMAD.MOV.U32 R68, RZ, RZ, R82 ;  /* 0x000000ffff447224 */ /* 0x002fe400078e0052 */
[----:B------:R-:W-:Y:S02]  /*19a0*/  IMAD.MOV.U32 R69, RZ, RZ, R83 ;  /* 0x000000ffff457224 */ /* 0x000fe400078e0053 */
[----:B------:R-:W-:Y:S02]  /*19b0*/  IMAD.MOV.U32 R72, RZ, RZ, R78 ;  /* 0x000000ffff487224 */ /* 0x000fe400078e004e */
[----:B------:R-:W-:Y:S02]  /*19c0*/  IMAD.MOV.U32 R73, RZ, RZ, R79 ;  /* 0x000000ffff497224 */ /* 0x000fe400078e004f */
[----:B0-----:R-:W-:-:S02]  /*19d0*/  IMAD.MOV.U32 R74, RZ, RZ, R76 ;  /* 0x000000ffff4a7224 */ /* 0x001fc400078e004c */
[----:B------:R-:W-:Y:S01]  /*19e0*/  IMAD.MOV.U32 R75, RZ, RZ, R77 ;  /* 0x000000ffff4b7224 */ /* 0x000fe200078e004d */
[----:B------:R-:W-:Y:S01]  /*19f0*/  PRMT R111, RZ, 0x7610, R111 ;  /* 0x00007610ff6f7816 */ /* 0x000fe2000000006f */
[C---:B------:R-:W-:Y:S01]  /*1a00*/  IMAD.WIDE R78, R40.reuse, 0x2, R72 ;  /* 0x00000002284e7825 */ /* 0x040fe200078e0248 */
[----:B------:R-:W-:Y:S02]  /*1a10*/  PRMT R113, RZ, 0x7610, R113 ;  /* 0x00007610ff717816 */ /* 0x000fe40000000071 */
[----:B------:R-:W-:Y:S01]  /*1a20*/  PRMT R115, RZ, 0x7610, R115 ;  /* 0x00007610ff737816 */ /* 0x000fe20000000073 */
[C---:B------:R-:W-:Y:S01]  /*1a30*/  IMAD.WIDE R76, R40.reuse, 0x2, R74 ;  /* 0x00000002284c7825 */ /* 0x040fe200078e024a */
[----:B------:R-:W-:Y:S02]  /*1a40*/  PRMT R117, RZ, 0x7610, R117 ;  /* 0x00007610ff757816 */ /* 0x000fe40000000075 */
[----:B------:R-:W5:Y:S01]  /*1a50*/  @!P0 LDG.E.U16 R113, desc[UR12][R78.64] ;  /* 0x0000000c4e718981 */ /* 0x000f62000c1e1500 */
[----:B------:R-:W-:-:S03]  /*1a60*/  IMAD.WIDE R80, R40, 0x2, R70 ;  /* 0x0000000228507825 */ /* 0x000fc600078e0246 */
[----:B------:R-:W5:Y:S01]  /*1a70*/  @!P0 LDG.E.U16 R111, desc[UR12][R76.64] ;  /* 0x0000000c4c6f8981 */ /* 0x000f62000c1e1500 */
[----:B------:R-:W-:-:S03]  /*1a80*/  IMAD.WIDE R82, R40, 0x2, R68 ;  /* 0x0000000228527825 */ /* 0x000fc600078e0244 */
[----:B------:R-:W5:Y:S04]  /*1a90*/  @!P0 LDG.E.U16 R115, desc[UR12][R80.64] ;  /* 0x0000000c50738981 */ /* 0x000f68000c1e1500 */
[----:B------:R-:W5:Y:S01]  /*1aa0*/  @!P0 LDG.E.U16 R117, desc[UR12][R82.64] ;  /* 0x0000000c52758981 */ /* 0x000f62000c1e1500 */
[----:B------:R-:W-:Y:S02]  /*1ab0*/  USHF.L.U32 UR4, UR15, 0x7, URZ ;  /* 0x000000070f047899 */ /* 0x000fe4000800063f */
[----:B------:R-:W-:Y:S02]  /*1ac0*/  USHF.L.U32 UR5, UR15, 0x5, URZ ;  /* 0x000000050f057899 */ /* 0x000fe4000800063f */
[----:B------:R-:W-:Y:S02]  /*1ad0*/  ULOP3.LUT UR4, UR4, 0x200, URZ, 0xc0, !UPT ;  /* 0x0000020004047892 */ /* 0x000fe4000f8ec03f */
[----:B------:R-:W-:-:S02]  /*1ae0*/  ULOP3.LUT UR5, UR5, 0x100, URZ, 0xc0, !UPT ;  /* 0x0000010005057892 */ /* 0x000fc4000f8ec03f */
[----:B------:R-:W-:Y:S02]  /*1af0*/  ULEA.HI UR4, UR9, UR4, URZ, 0x1c ;  /* 0x0000000409047291 */ /* 0x000fe4000f8fe03f */
[----:B------:R-:W-:Y:S02]  /*1b00*/  ULEA.HI UR5, UR16, UR5, URZ, 0x1c ;  /* 0x0000000510057291 */ /* 0x000fe4000f8fe03f */
[----:B------:R-:W-:Y:S02]  /*1b10*/  ULOP3.LUT UR4, UR4, 0x3fff, URZ, 0xc0, !UPT ;  /* 0x00003fff04047892 */ /* 0x000fe4000f8ec03f */
[----:B------:R-:W-:Y:S01]  /*1b20*/  ULOP3.LUT UR6, UR5, 0x3fff, URZ, 0xc0, !UPT ;  /* 0x00003fff05067892 */ /* 0x000fe2000f8ec03f */
[----:B------:R-:W-:Y:S02]  /*1b30*/  UMOV UR7, 0x40000040 ;  /* 0x4000004000077882 */ /* 0x000fe40000000000 */
[----:B------:R-:W-:Y:S01]  /*1b40*/  UMOV UR5, 0x40000040 ;  /* 0x4000004000057882 */ /* 0x000fe20000000000 */
[----:B------:R-:W-:Y:S01]  /*1b50*/  UIADD3 UR10, UP1, UR6, 0x2, URZ ;  /* 0x00000002060a7890 */ /* 0x000fe2000ff3e03f */
[----:B--2---:R-:W-:Y:S04]  /*1b60*/  STS.U16 [R0+UR9], R87 ;  /* 0x0000005700007988 */ /* 0x004fe80008000409 */
[----:B----4-:R-:W-:Y:S04]  /*1b70*/  STS.U16 [R0+UR9+0x400], R89 ;  /* 0x0004005900007988 */ /* 0x010fe80008000409 */
[----:B---3--:R-:W-:Y:S04]  /*1b80*/  STS.U16 [R0+UR9+0x800], R91 ;  /* 0x0008005b00007988 */ /* 0x008fe80008000409 */
[----:B-----5:R-:W-:Y:S04]  /*1b90*/  STS.U16 [R0+UR9+0xc00], R93 ;  /* 0x000c005d00007988 */ /* 0x020fe80008000409 */
[----:B------:R-:W-:Y:S04]  /*1ba0*/  STS.U16 [R0+UR9+0x1000], R95 ;  /* 0x0010005f00007988 */ /* 0x000fe80008000409 */
        /* <DEDUP_REMOVED lines=12> */
[----:B------:R0:W-:Y:S04]  /*1c70*/  STS.U16 [R2+UR9+0x4000], R103 ;  /* 0x0040006702007988 */ /* 0x0001e80008000409 */
[----:B------:R1:W-:Y:S04]  /*1c80*/  STS.U16 [R2+UR9+0x4800], R107 ;  /* 0x0048006b02007988 */ /* 0x0003e80008000409 */
[----:B------:R1:W-:Y:S04]  /*1c90*/  STS.U16 [R2+UR9+0x4c00], R109 ;  /* 0x004c006d02007988 */ /* 0x0003e80008000409 */
[----:B------:R1:W-:Y:S04]  /*1ca0*/  STS.U16 [R2+UR9+0x5400], R113 ;  /* 0x0054007102007988 */ /* 0x0003e80008000409 */
[----:B------:R1:W-:Y:S04]  /*1cb0*/  STS.U16 [R2+UR9+0x5000], R111 ;  /* 0x0050006f02007988 */ /* 0x0003e80008000409 */
[----:B------:R1:W-:Y:S04]  /*1cc0*/  STS.U16 [R2+UR9+0x5800], R115 ;  /* 0x0058007302007988 */ /* 0x0003e80008000409 */
[----:B------:R1:W-:Y:S01]  /*1cd0*/  STS.U16 [R2+UR9+0x5c00], R117 ;  /* 0x005c007502007988 */ /* 0x0003e20008000409 */
[----:B------:R2:W-:Y:S06]  /*1ce0*/  MEMBAR.ALL.CTA ;  /* 0x0000000000007992 */ /* 0x0005ec0000008000 */
[----:B--2---:R-:W2:Y:S02]  /*1cf0*/  FENCE.VIEW.ASYNC.S ;  /* 0x00000000000073c6 */ /* 0x004ea40000000000 */
[----:B--2---:R-:W-:Y:S06]  /*1d00*/  BAR.SYNC.DEFER_BLOCKING 0x0 ;  /* 0x0000000000007b1d */ /* 0x004fec0000010000 */
[----:B------:R-:W-:-:S06]  /*1d10*/  WARPGROUP.ARRIVE ;  /* 0x00000000000079c5 */ /* 0x000fcc0000000000 */
[----:B------:R-:W-:Y:S01]  /*1d20*/  HGMMA.64x32x16.F32 R24, gdesc[UR4].tnspA, R24 ;  /* 0x20600000041879f0 */ /* 0x000fe20008700818 */
[----:B------:R-:W-:Y:S01]  /*1d30*/  UIADD3 UR7, UP0, UR4, 0x80, URZ ;  /* 0x0000008004077890 */ /* 0x000fe2000ff1e03f */
[----:B------:R-:W-:Y:S02]  /*1d40*/  UMOV UR5, URZ ;  /* 0x0000003f00057c82 */ /* 0x000fe40008000000 */
[----:B------:R-:W-:Y:S01]  /*1d50*/  UMOV UR4, URZ ;  /* 0x0000003f00047c82 */ /* 0x000fe20008000000 */
[----:B------:R-:W-:Y:S02]  /*1d60*/  UIADD3.X UR11, UR5, 0x40000040, URZ, UP1, !UPT ;  /* 0x40000040050b7890 */ /* 0x000fe40008ffe43f */
[----:B------:R-:W-:-:S03]  /*1d70*/  UIADD3.X UR6, UR4, 0x40000040, URZ, UP0, !UPT ;  /* 0x4000004004067890 */ /* 0x000fc600087fe43f */
[----:B------:R-:W-:Y:S02]  /*1d80*/  UMOV UR4, UR7 ;  /* 0x0000000700047c82 */ /* 0x000fe40008000000 */
[----:B------:R-:W-:Y:S02]  /*1d90*/  UMOV UR7, UR11 ;  /* 0x0000000b00077c82 */ /* 0x000fe40008000000 */
[----:B------:R-:W-:Y:S01]  /*1da0*/  UMOV UR5, UR6 ;  /* 0x0000000600057c82 */ /* 0x000fe20008000000 */
[----:B------:R-:W-:Y:S02]  /*1db0*/  UMOV UR6, UR10 ;  /* 0x0000000a00067c82 */ /* 0x000fe40008000000 */
[----:B------:R-:W-:Y:S01]  /*1dc0*/  HGMMA.64x32x16.F32 R24, gdesc[UR4].tnspA, R24 ;  /* 0x20600000041879f0 */ /* 0x000fe20008700818 */
[----:B------:R-:W-:Y:S02]  /*1dd0*/  UIADD3.64 UR20, UR4, 0x80, URZ ;  /* 0x0000008004147897 */ /* 0x000fe4000fffe03f */
[----:B------:R-:W-:-:S02]  /*1de0*/  UIADD3.64 UR22, UR6, 0x2, URZ ;  /* 0x0000000206167897 */ /* 0x000fc4000fffe03f */
[----:B------:R-:W-:Y:S02]  /*1df0*/  UIADD3.64 UR4, UR4, 0x100, URZ ;  /* 0x0000010004047897 */ /* 0x000fe4000fffe03f */
[----:B------:R-:W-:-:S05]  /*1e00*/  UIADD3.64 UR6, UR6, 0x4, URZ ;  /* 0x0000000406067897 */ /* 0x000fca000fffe03f */
[----:B------:R-:W-:Y:S01]  /*1e10*/  HGMMA.64x32x16.F32 R24, gdesc[UR20].tnspA, R24 ;  /* 0x20600000141879f0 */ /* 0x000fe20008700818 */
[----:B------:R-:W-:-:S05]  /*1e20*/  VIADD R84, R84, 0xffffffff ;  /* 0xffffffff54547836 */ /* 0x000fca0000000000 */
[----:B------:R-:W-:Y:S01]  /*1e30*/  ISETP.NE.U32.AND P0, PT, R84, RZ, PT ;  /* 0x000000ff5400720c */ /* 0x000fe20003f05070 */
[----:B------:R-:W-:Y:S01]  /*1e40*/  HGMMA.64x32x16.F32 R24, gdesc[UR4].tnspA, R24, gsb0 ;  /* 0x20600000041879f0 */ /* 0x000fe20008000818 */
[----:B0-----:R-:W-:Y:S01]  /*1e50*/  IMAD.WIDE R102, R23, 0x2, R60 ;  /* 0x0000000217667825 */ /* 0x001fe200078e023c */
[----:B------:R-:W-:-:S03]  /*1e60*/  UIADD3 UR14, UR14, -0x40, URZ ;  /* 0xffffffc00e0e7890 */ /* 0x000fc6000fffe03f */
[----:B------:R-:W-:-:S04]  /*1e70*/  IMAD.WIDE R64, R23, 0x2, R64 ;  /* 0x0000000217407825 */ /* 0x000fc800078e0240 */
[----:B------:R-:W-:-:S04]  /*1e80*/  IMAD.WIDE R78, R23, 0x2, R72 ;  /* 0x00000002174e7825 */ /* 0x000fc800078e0248 */
[----:B------:R-:W-:-:S04]  /*1e90*/  IMAD.WIDE R76, R23, 0x2, R74 ;  /* 0x00000002174c7825 */ /* 0x000fc800078e024a */
[----:B------:R-:W-:Y:S02]  /*1ea0*/  IMAD.MOV.U32 R105, RZ, RZ, R103 ;  /* 0x000000ffff697224 */ /* 0x000fe400078e0067 */
[----:B------:R-:W-:-:S04]  /*1eb0*/  IMAD.WIDE R82, R23, 0x2, R68 ;  /* 0x0000000217527825 */ /* 0x000fc800078e0244 */
[----:B------:R-:W-:-:S04]  /*1ec0*/  IMAD.WIDE R80, R23, 0x2, R70 ;  /* 0x0000000217507825 */ /* 0x000fc800078e0246 */
[----:B------:R-:W-:-:S04]  /*1ed0*/  IMAD.WIDE R74, R23, 0x2, R62 ;  /* 0x00000002174a7825 */ /* 0x000fc800078e023e */
[----:B------:R-:W-:-:S04]  /*1ee0*/  IMAD.WIDE R72, R23, 0x2, R66 ;  /* 0x0000000217487825 */ /* 0x000fc800078e0242 */
[----:B------:R-:W-:-:S04]  /*1ef0*/  IMAD.WIDE R58, R41, 0x2, R58 ;  /* 0x00000002293a7825 */ /* 0x000fc800078e023a */
[----:B------:R-:W-:Y:S02]  /*1f00*/  IMAD.MOV.U32 R104, RZ, RZ, R64 ;  /* 0x000000ffff687224 */ /* 0x000fe400078e0040 */
[----:B------:R-:W-:Y:S01]  /*1f10*/  IMAD.MOV.U32 R103, RZ, RZ, R65 ;  /* 0x000000ffff677224 */ /* 0x000fe200078e0041 */
[----:B------:R-:W-:Y:S02]  /*1f20*/  WARPGROUP.DEPBAR.LE gsb0, 0x0 ;  /* 0x00008000000079c5 */ /* 0x000fe40000010000 */
[----:B-1----:R-:W-:Y:S05]  /*1f30*/  @P0 BRA `(.L_x_1) ;  /* 0xfffffff400340947 */ /* 0x002fea000383ffff */
[----:B------:R-:W-:Y:S02]  /*1f40*/  F2FP.F16.F32.PACK_AB R10, R31, R27 ;  /* 0x0000001b1f0a723e */ /* 0x000fe400000000ff */
[----:B------:R-:W-:Y:S02]  /*1f50*/  F2FP.F16.F32.PACK_AB R8, R29, R25 ;  /* 0x000000191d08723e */ /* 0x000fe400000000ff */
[----:B------:R-:W-:Y:S02]  /*1f60*/  F2FP.F16.F32.PACK_AB R11, R39, R35 ;  /* 0x00000023270b723e */ /* 0x000fe400000000ff */
[----:B------:R-:W-:Y:S02]  /*1f70*/  F2FP.F16.F32.PACK_AB R27, R38, R34 ;  /* 0x00000022261b723e */ /* 0x000fe400000000ff */
[----:B------:R-:W-:Y:S02]  /*1f80*/  F2FP.F16.F32.PACK_AB R26, R30, R26 ;  /* 0x0000001a1e1a723e */ /* 0x000fe400000000ff */
[----:B------:R-:W-:-:S02]  /*1f90*/  F2FP.F16.F32.PACK_AB R9, R37, R33 ;  /* 0x000000212509723e */ /* 0x000fc400000000ff */
[----:B------:R-:W-:Y:S02]  /*1fa0*/  F2FP.F16.F32.PACK_AB R25, R36, R32 ;  /* 0x000000202419723e */ /* 0x000fe400000000ff */
[----:B------:R-:W-:-:S07]  /*1fb0*/  F2FP.F16.F32.PACK_AB R24, R28, R24 ;  /* 0x000000181c18723e */ /* 0x000fce00000000ff */
.L_x_0:
[C---:B------:R-:W-:Y:S01]  /*1fc0*/  IMAD.SHL.U32 R0, R6.reuse, 0x4, RZ ;  /* 0x0000000406007824 */ /* 0x040fe200078e00ff */
[----:B------:R-:W-:Y:S01]  /*1fd0*/  BAR.SYNC.DEFER_BLOCKING 0x0 ;  /* 0x0000000000007b1d */ /* 0x000fe20000010000 */
[C---:B------:R-:W-:Y:S01]  /*1fe0*/  IMAD.SHL.U32 R7, R6.reuse, 0x40, RZ ;  /* 0x0000004006077824 */ /* 0x040fe200078e00ff */
[----:B------:R-:W-:Y:S01]  /*1ff0*/  SHF.R.S32.HI R12, RZ, 0x4, R6 ;  /* 0x00000004ff0c7819 */ /* 0x000fe20000011406 */
[----:B------:R-:W-:Y:S01]  /*2000*/  IMAD.SHL.U32 R2, R6, 0x10, RZ ;  /* 0x0000001006027824 */ /* 0x000fe200078e00ff */
[----:B------:R-:W-:Y:S01]  /*2010*/  LOP3.LUT R0, R0, 0x3b8, RZ, 0xc0, !PT ;  /* 0x000003b800007812 */ /* 0x000fe200078ec0ff */
[----:B------:R-:W-:-:S03]  /*2020*/  IMAD.SHL.U32 R13, R6, 0x8, RZ ;  /* 0x00000008060d7824 */ /* 0x000fc600078e00ff */
[----:B------:R-:W0:Y:S01]  /*2030*/  LDC R28, c[0x0][0x248] ;  /* 0x00009200ff1c7b82 */ /* 0x000e220000000800 */
[----:B------:R-:W-:Y:S01]  /*2040*/  ULDC.64 UR6, c[0x0][0x228] ;  /* 0x00008a0000067ab9 */ /* 0x000fe20000000a00 */
[----:B------:R-:W-:Y:S01]  /*2050*/  LOP3.LUT R2, R2, 0x30, RZ, 0xc0, !PT ;  /* 0x0000003002027812 */ /* 0x000fe200078ec0ff */
[----:B------:R-:W-:Y:S01]  /*2060*/  ULDC UR4, c[0x0][0x244] ;  /* 0x0000910000047ab9 */ /* 0x000fe20000000800 */
[----:B------:R-:W-:Y:S02]  /*2070*/  LOP3.LUT R7, R0, 0x40, R7, 0xf8, !PT ;  /* 0x0000004000077812 */ /* 0x000fe400078ef807 */
[----:B------:R-:W-:Y:S02]  /*2080*/  SGXT R0, R12, 0x1 ;  /* 0x000000010c00781a */ /* 0x000fe40000000200 */
[----:B------:R-:W-:Y:S02]  /*2090*/  LOP3.LUT R15, R2, 0x780, R13, 0xf8, !PT ;  /* 0x00000780020f7812 */ /* 0x000fe400078ef80d */
[----:B------:R-:W-:-:S02]  /*20a0*/  LOP3.LUT R2, R6, 0x100, RZ, 0xc0, !PT ;  /* 0x0000010006027812 */ /* 0x000fc400078ec0ff */
[----:B------:R-:W-:Y:S02]  /*20b0*/  LOP3.LUT R7, R7, 0x2040, R0, 0x78, !PT ;  /* 0x0000204007077812 */ /* 0x000fe400078e7800 */
[----:B------:R-:W-:Y:S02]  /*20c0*/  SHF.R.U32.HI R13, RZ, 0x2, R2 ;  /* 0x00000002ff0d7819 */ /* 0x000fe40000011602 */
[--C-:B------:R-:W-:Y:S01]  /*20d0*/  SHF.R.S32.HI R12, RZ, 0x2, R6.reuse ;  /* 0x00000002ff0c7819 */ /* 0x100fe20000011406 */
[----:B------:R-:W-:Y:S01]  /*20e0*/  IMAD R7, R2, 0x8, R7 ;  /* 0x0000000802077824 */ /* 0x000fe200078e0207 */
[----:B------:R-:W-:Y:S02]  /*20f0*/  SHF.R.S32.HI R6, RZ, 0x3, R6 ;  /* 0x00000003ff067819 */ /* 0x000fe40000011406 */
[----:B------:R-:W-:Y:S02]  /*2100*/  SGXT R0, R12, 0x1 ;  /* 0x000000010c00781a */ /* 0x000fe40000000200 */
[----:B------:R-:W-:Y:S01]  /*2110*/  LOP3.LUT R2, R7, 0x8, RZ, 0x3c, !PT ;  /* 0x0000000807027812 */ /* 0x000fe200078e3cff */
[----:B------:R1:W-:Y:S01]  /*2120*/  STS.64 [R7+UR9], R24 ;  /* 0x0000001807007988 */ /* 0x0003e20008000a09 */
[----:B------:R-:W-:-:S02]  /*2130*/  SGXT R6, R6, 0x1 ;  /* 0x000000010606781a */ /* 0x000fc40000000200 */
[----:B------:R-:W-:Y:S01]  /*2140*/  LOP3.LUT R0, R13, 0x2040, R0, 0x78, !PT ;  /* 0x000020400d007812 */ /* 0x000fe200078e7800 */
[----:B------:R-:W-:Y:S01]  /*2150*/  STS.64 [R7+UR9+0x400], R8 ;  /* 0x0004000807007988 */ /* 0x000fe20008000a09 */
[----:B------:R-:W-:Y:S02]  /*2160*/  LOP3.LUT R15, R15, 0x4008, R6, 0xf8, !PT ;  /* 0x000040080f0f7812 */ /* 0x000fe400078ef806 */
[----:B------:R-:W-:Y:S01]  /*2170*/  ISETP.GE.AND P0, PT, R5, UR6, PT ;  /* 0x0000000605007c0c */ /* 0x000fe2000bf06270 */
[----:B------:R2:W-:Y:S01]  /*2180*/  STS.64 [R2+UR9+0x4000], R26 ;  /* 0x0040001a02007988 */ /* 0x0005e20008000a09 */
[----:B------:R-:W-:Y:S01]  /*2190*/  LOP3.LUT R15, R15, R0, RZ, 0xfc, !PT ;  /* 0x000000000f0f7212 */ /* 0x000fe200078efcff */
[----:B------:R-:W-:Y:S01]  /*21a0*/  IMAD R5, R5, UR4, RZ ;  /* 0x0000000405057c24 */ /* 0x000fe2000f8e02ff */
[----:B------:R-:W-:Y:S01]  /*21b0*/  LOP3.LUT R0, R3, UR8, R4, 0xfe, !PT ;  /* 0x0000000803007c12 */ /* 0x000fe2000f8efe04 */
[----:B------:R3:W-:Y:S01]  /*21c0*/  STS.64 [R2+UR9+0x4400], R10 ;  /* 0x0044000a02007988 */ /* 0x0007e20008000a09 */
[----:B------:R-:W-:Y:S01]  /*21d0*/  LOP3.LUT R12, R15, 0x8, RZ, 0x3c, !PT ;  /* 0x000000080f0c7812 */ /* 0x000fe200078e3cff */
[----:B------:R-:W-:Y:S01]  /*21e0*/  ULDC.64 UR4, c[0x0][0x220] ;  /* 0x0000880000047ab9 */ /* 0x000fe20000000a00 */
[C---:B------:R-:W-:Y:S01]  /*21f0*/  LOP3.LUT R3, R0.reuse, 0x4, RZ, 0xfc, !PT ;  /* 0x0000000400037812 */ /* 0x040fe200078efcff */
[----:B------:R-:W-:Y:S01]  /*2200*/  BAR.SYNC.DEFER_BLOCKING 0x0 ;  /* 0x0000000000007b1d */ /* 0x000fe20000010000 */
[----:B0-----:R-:W-:Y:S01]  /*2210*/  IMAD R4, R0, R28, RZ ;  /* 0x0000001c00047224 */ /* 0x001fe200078e02ff */
[----:B-1----:R-:W-:-:S02]  /*2220*/  LEA R24, P1, R5, UR4, 0x1 ;  /* 0x0000000405187c11 */ /* 0x002fc4000f8208ff */
[----:B------:R-:W-:Y:S02]  /*2230*/  ISETP.LT.AND P5, PT, R0, UR7, !P0 ;  /* 0x0000000700007c0c */ /* 0x000fe4000c7a1270 */
[----:B--2---:R-:W-:Y:S01]  /*2240*/  LEA.HI.X.SX32 R26, R5, UR5, 0x1, P1 ;  /* 0x00000005051a7c11 */ /* 0x004fe200088f0eff */
[----:B------:R-:W-:Y:S01]  /*2250*/  IMAD R5, R28, 0x4, R4 ;  /* 0x000000041c057824 */ /* 0x000fe200078e0204 */
[----:B---3--:R-:W-:Y:S02]  /*2260*/  LOP3.LUT R2, R0, 0x8, RZ, 0xfc, !PT ;  /* 0x0000000800027812 */ /* 0x008fe400078efcff */
[----:B------:R-:W-:Y:S01]  /*2270*/  ISETP.LT.AND P4, PT, R3, UR7, !P0 ;  /* 0x0000000703007c0c */ /* 0x000fe2000c781270 */
[----:B------:R-:W-:Y:S01]  /*2280*/  IMAD R8, R28, 0x4, R5 ;  /* 0x000000041c087824 */ /* 0x000fe200078e0205 */
[----:B------:R-:W-:Y:S02]  /*2290*/  ISETP.LT.AND P3, PT, R2, UR7, !P0 ;  /* 0x0000000702007c0c */ /* 0x000fe4000c761270 */
[----:B------:R-:W-:Y:S01]  /*22a0*/  LEA R2, P1, R4, R24, 0x1 ;  /* 0x0000001804027211 */ /* 0x000fe200078208ff */
[----:B------:R-:W-:Y:S01]  /*22b0*/  IMAD R10, R28, 0x4, R8 ;  /* 0x000000041c0a7824 */ /* 0x000fe200078e0208 */
[----:B------:R-:W-:-:S02]  /*22c0*/  LOP3.LUT R6, R0, 0x10, RZ, 0xfc, !PT ;  /* 0x0000001000067812 */ /* 0x000fc400078efcff */
[----:B------:R-:W-:Y:S02]  /*22d0*/  LEA.HI.X.SX32 R3, R4, R26, 0x1, P1 ;  /* 0x0000001a04037211 */ /* 0x000fe400008f0eff */
[C---:B------:R-:W-:Y:S02]  /*22e0*/  LEA R4, P6, R5.reuse, R24, 0x1 ;  /* 0x0000001805047211 */ /* 0x040fe400078c08ff */
[----:B------:R-:W-:Y:S01]  /*22f0*/  LOP3.LUT R7, R0, 0xc, RZ, 0xfc, !PT ;  /* 0x0000000c00077812 */ /* 0x000fe200078efcff */
[----:B------:R-:W0:Y:S01]  /*2300*/  LDS.64 R16, [R15+UR9] ;  /* 0x000000090f107984 */ /* 0x000e220008000a00 */
[----:B------:R-:W-:Y:S02]  /*2310*/  ISETP.LT.AND P1, PT, R6, UR7, !P0 ;  /* 0x0000000706007c0c */ /* 0x000fe4000c721270 */
[----:B------:R-:W-:Y:S01]  /*2320*/  LOP3.LUT R6, R0, 0x14, RZ, 0xfc, !PT ;  /* 0x0000001400067812 */ /* 0x000fe200078efcff */
[----:B------:R-:W1:Y:S01]  /*2330*/  LDS.64 R20, [R12+UR9] ;  /* 0x000000090c147984 */ /* 0x000e620008000a00 */
[----:B------:R-:W-:-:S02]  /*2340*/  LEA.HI.X.SX32 R5, R5, R26, 0x1, P6 ;  /* 0x0000001a05057211 */ /* 0x000fc400030f0eff */
[----:B------:R-:W-:Y:S01]  /*2350*/  ISETP.LT.AND P2, PT, R7, UR7, !P0 ;  /* 0x0000000707007c0c */ /* 0x000fe2000c741270 */
[----:B------:R-:W2:Y:S01]  /*2360*/  LDS.64 R18, [R15+UR9+0x800] ;  /* 0x000800090f127984 */ /* 0x000ea20008000a00 */
[----:B------:R-:W-:-:S03]  /*2370*/  LOP3.LUT R7, R0, 0x18, RZ, 0xfc, !PT ;  /* 0x0000001800077812 */ /* 0x000fc600078efcff */
[----:B------:R3:W4:Y:S02]  /*2380*/  LDS.64 R22, [R12+UR9+0x800] ;  /* 0x000800090c167984 */ /* 0x0007240008000a00 */
[----:B---3--:R-:W-:Y:S02]  /*2390*/  LOP3.LUT R12, R0, 0x38, RZ, 0xfc, !PT ;  /* 0x00000038000c7812 */ /* 0x008fe400078efcff */
[----:B0-----:R0:W-:Y:S01]  /*23a0*/  @P5 STG.E.U16 desc[UR12][R2.64], R16 ;  /* 0x0000001002005986 */ /* 0x0011e2000c10150c */
[----:B------:R-:W-:Y:S02]  /*23b0*/  ISETP.LT.AND P5, PT, R6, UR7, !P0 ;  /* 0x0000000706007c0c */ /* 0x000fe4000c7a1270 */
[C---:B------:R-:W-:Y:S01]  /*23c0*/  LEA R6, P6, R8.reuse, R24, 0x1 ;  /* 0x0000001808067211 */ /* 0x040fe200078c08ff */
[----:B-1----:R1:W-:Y:S01]  /*23d0*/  @P4 STG.E.U16 desc[UR12][R4.64], R20 ;  /* 0x0000001404004986 */ /* 0x0023e2000c10150c */
[----:B------:R-:W-:Y:S02]  /*23e0*/  ISETP.LT.AND P4, PT, R7, UR7, !P0 ;  /* 0x0000000707007c0c */ /* 0x000fe4000c781270 */
[----:B------:R-:W-:-:S02]  /*23f0*/  LEA.HI.X.SX32 R7, R8, R26, 0x1, P6 ;  /* 0x0000001a08077211 */ /* 0x000fc400030f0eff */
[----:B------:R-:W-:Y:S02]  /*2400*/  LEA R8, P6, R10, R24, 0x1 ;  /* 0x000000180a087211 */ /* 0x000fe400078c08ff */
[----:B------:R-:W-:Y:S02]  /*2410*/  PRMT R13, R20, 0x7632, R13 ;  /* 0x00007632140d7816 */ /* 0x000fe4000000000d */
[----:B0-----:R-:W-:Y:S02]  /*2420*/  PRMT R3, R16, 0x7632, R3 ;  /* 0x0000763210037816 */ /* 0x001fe40000000003 */
[----:B------:R-:W-:Y:S01]  /*2430*/  LEA.HI.X.SX32 R9, R10, R26, 0x1, P6 ;  /* 0x0000001a0a097211 */ /* 0x000fe200030f0eff */
[----:B------:R-:W-:Y:S01]  /*2440*/  IMAD R10, R28, 0x4, R10 ;  /* 0x000000041c0a7824 */ /* 0x000fe200078e020a */
[C---:B------:R-:W-:Y:S01]  /*2450*/  LOP3.LUT R2, R0.reuse, 0x1c, RZ, 0xfc, !PT ;  /* 0x0000001c00027812 */ /* 0x040fe200078efcff */
[----:B------:R0:W-:Y:S01]  /*2460*/  @P3 STG.E.U16 desc[UR12][R6.64], R3 ;  /* 0x0000000306003986 */ /* 0x0001e2000c10150c */
[----:B-1----:R-:W-:Y:S01]  /*2470*/  LOP3.LUT R4, R0, 0x20, RZ, 0xfc, !PT ;  /* 0x0000002000047812 */ /* 0x002fe200078efcff */
[----:B------:R-:W-:Y:S01]  /*2480*/  IMAD R11, R28, 0x4, R10 ;  /* 0x000000041c0b7824 */ /* 0x000fe200078e020a */
[----:B------:R-:W-:Y:S01]  /*2490*/  ISETP.LT.AND P3, PT, R2, UR7, !P0 ;  /* 0x0000000702007c0c */ /* 0x000fe2000c761270 */
[----:B------:R1:W-:Y:S01]  /*24a0*/  @P2 STG.E.U16 desc[UR12][R8.64], R13 ;  /* 0x0000000d08002986 */ /* 0x0003e2000c10150c */
[----:B------:R-:W-:-:S02]  /*24b0*/  LEA R2, P2, R10, R24, 0x1 ;  /* 0x000000180a027211 */ /* 0x000fc400078408ff */
[----:B------:R-:W-:Y:S02]  /*24c0*/  LOP3.LUT R5, R0, 0x24, RZ, 0xfc, !PT ;  /* 0x0000002400057812 */ /* 0x000fe400078efcff */
[----:B0-----:R-:W-:Y:S01]  /*24d0*/  LEA.HI.X.SX32 R3, R10, R26, 0x1, P2 ;  /* 0x0000001a0a037211 */ /* 0x001fe200010f0eff */
[----:B------:R-:W-:Y:S01]  /*24e0*/  IMAD R7, R28, 0x4, R11 ;  /* 0x000000041c077824 */ /* 0x000fe200078e020b */
[----:B------:R-:W-:Y:S02]  /*24f0*/  ISETP.LT.AND P2, PT, R4, UR7, !P0 ;  /* 0x0000000704007c0c */ /* 0x000fe4000c741270 */
[----:B------:R-:W-:Y:S01]  /*2500*/  LEA R4, P6, R11, R24, 0x1 ;  /* 0x000000180b047211 */ /* 0x000fe200078c08ff */
[----:B------:R0:W-:Y:S01]  /*2510*/  @P1 STG.E.U16 desc[UR12][R2.64], R17 ;  /* 0x0000001102001986 */ /* 0x0001e2000c10150c */
[----:B------:R-:W-:Y:S01]  /*2520*/  ISETP.LT.AND P1, PT, R5, UR7, !P0 ;  /* 0x0000000705007c0c */ /* 0x000fe2000c721270 */
[----:B-1----:R-:W-:Y:S01]  /*2530*/  IMAD R9, R28, 0x4, R7 ;  /* 0x000000041c097824 */ /* 0x002fe200078e0207 */
[----:B------:R-:W-:-:S02]  /*2540*/  LEA.HI.X.SX32 R5, R11, R26, 0x1, P6 ;  /* 0x0000001a0b057211 */ /* 0x000fc400030f0eff */
[----:B------:R-:W-:Y:S01]  /*2550*/  LEA R6, P6, R7, R24, 0x1 ;  /* 0x0000001807067211 */ /* 0x000fe200078c08ff */
[----:B------:R-:W-:Y:S01]  /*2560*/  IMAD R11, R28, 0x4, R9 ;  /* 0x000000041c0b7824 */ /* 0x000fe200078e0209 */
[----:B------:R-:W-:Y:S01]  /*2570*/  PRMT R13, R17, 0x7632, R13 ;  /* 0x00007632110d7816 */ /* 0x000fe2000000000d */
[----:B------:R1:W-:Y:S01]  /*2580*/  @P5 STG.E.U16 desc[UR12][R4.64], R21 ;  /* 0x0000001504005986 */ /* 0x0003e2000c10150c */
[----:B------:R-:W-:Y:S02]  /*2590*/  LEA.HI.X.SX32 R7, R7, R26, 0x1, P6 ;  /* 0x0000001a07077211 */ /* 0x000fe400030f0eff */
[C---:B------:R-:W-:Y:S02]  /*25a0*/  LOP3.LUT R8, R0.reuse, 0x28, RZ, 0xfc, !PT ;  /* 0x0000002800087812 */ /* 0x040fe400078efcff */
[----:B0-----:R-:W-:Y:S01]  /*25b0*/  LOP3.LUT R3, R0, 0x2c, RZ, 0xfc, !PT ;  /* 0x0000002c00037812 */ /* 0x001fe200078efcff */
[----:B------:R0:W-:Y:S01]  /*25c0*/  @P4 STG.E.U16 desc[UR12][R6.64], R13 ;  /* 0x0000000d06004986 */ /* 0x0001e2000c10150c */
[----:B------:R-:W-:-:S02]  /*25d0*/  LEA R2, P6, R9, R24, 0x1 ;  /* 0x0000001809027211 */ /* 0x000fc400078c08ff */
[----:B------:R-:W-:Y:S02]  /*25e0*/  ISETP.LT.AND P4, PT, R3, UR7, !P0 ;  /* 0x0000000703007c0c */ /* 0x000fe4000c781270 */
[----:B------:R-:W-:Y:S01]  /*25f0*/  LEA.HI.X.SX32 R3, R9, R26, 0x1, P6 ;  /* 0x0000001a09037211 */ /* 0x000fe200030f0eff */
[----:B-1----:R-:W-:Y:S01]  /*2600*/  IMAD R5, R28, 0x4, R11 ;  /* 0x000000041c057824 */ /* 0x002fe200078e020b */
[----:B------:R-:W-:Y:S02]  /*2610*/  PRMT R9, R21, 0x7632, R9 ;  /* 0x0000763215097816 */ /* 0x000fe40000000009 */
[----:B------:R-:W-:Y:S02]  /*2620*/  ISETP.LT.AND P5, PT, R8, UR7, !P0 ;  /* 0x0000000708007c0c */ /* 0x000fe4000c7a1270 */
[----:B------:R-:W-:Y:S01]  /*2630*/  LEA R8, P6, R11, R24, 0x1 ;  /* 0x000000180b087211 */ /* 0x000fe200078c08ff */
[----:B------:R1:W-:Y:S01]  /*2640*/  @P3 STG.E.U16 desc[UR12][R2.64], R9 ;  /* 0x0000000902003986 */ /* 0x0003e2000c10150c */
[----:B0-----:R-:W-:Y:S01]  /*2650*/  IMAD R7, R28, 0x4, R5 ;  /* 0x000000041c077824 */ /* 0x001fe200078e0205 */
[----:B------:R-:W-:-:S02]  /*2660*/  LOP3.LUT R6, R0, 0x34, RZ, 0xfc, !PT ;  /* 0x0000003400067812 */ /* 0x000fc400078efcff */
[C---:B------:R-:W-:Y:S02]  /*2670*/  LOP3.LUT R10, R0.reuse, 0x30, RZ, 0xfc, !PT ;  /* 0x00000030000a7812 */ /* 0x040fe400078efcff */
[----:B------:R-:W-:Y:S02]  /*2680*/  LOP3.LUT R0, R0, 0x3c, RZ, 0xfc, !PT ;  /* 0x0000003c00007812 */ /* 0x000fe400078efcff */
[----:B------:R-:W-:Y:S02]  /*2690*/  ISETP.LT.AND P3, PT, R10, UR7, !P0 ;  /* 0x000000070a007c0c */ /* 0x000fe4000c761270 */
[----:B-1----:R-:W-:Y:S01]  /*26a0*/  LEA.HI.X.SX32 R9, R11, R26, 0x1, P6 ;  /* 0x0000001a0b097211 */ /* 0x002fe200030f0eff */
[----:B------:R-:W-:Y:S01]  /*26b0*/  IMAD R11, R28, 0x4, R7 ;  /* 0x000000041c0b7824 */ /* 0x000fe200078e0207 */
[----:B------:R-:W-:-:S03]  /*26c0*/  LEA R4, P6, R5, R24, 0x1 ;  /* 0x0000001805047211 */ /* 0x000fc600078c08ff */
[----:B------:R-:W-:Y:S01]  /*26d0*/  IMAD R13, R28, 0x4, R11 ;  /* 0x000000041c0d7824 */ /* 0x000fe200078e020b */
[----:B------:R-:W-:Y:S01]  /*26e0*/  LEA.HI.X.SX32 R5, R5, R26, 0x1, P6 ;  /* 0x0000001a05057211 */ /* 0x000fe200030f0eff */
[----:B--2---:R0:W-:Y:S01]  /*26f0*/  @P2 STG.E.U16 desc[UR12][R8.64], R18 ;  /* 0x0000001208002986 */ /* 0x0041e2000c10150c */
[----:B------:R-:W-:Y:S01]  /*2700*/  ISETP.LT.AND P2, PT, R6, UR7, !P0 ;  /* 0x0000000706007c0c */ /* 0x000fe2000c741270 */
[C---:B------:R-:W-:Y:S01]  /*2710*/  IMAD R14, R28.reuse, 0x4, R13 ;  /* 0x000000041c0e7824 */ /* 0x040fe200078e020d */
[-C--:B------:R-:W-:Y:S01]  /*2720*/  LEA R2, P6, R7, R24.reuse, 0x1 ;  /* 0x0000001807027211 */ /* 0x080fe200078c08ff */
[----:B----4-:R1:W-:Y:S01]  /*2730*/  @P1 STG.E.U16 desc[UR12][R4.64], R22 ;  /* 0x0000001604001986 */ /* 0x0103e2000c10150c */
[----:B------:R-:W-:Y:S01]  /*2740*/  LEA R6, P1, R11, R24, 0x1 ;  /* 0x000000180b067211 */ /* 0x000fe200078208ff */
[----:B------:R-:W-:Y:S01]  /*2750*/  IMAD R15, R28, 0x4, R14 ;  /* 0x000000041c0f7824 */ /* 0x000fe200078e020e */
[-C--:B------:R-:W-:Y:S02]  /*2760*/  LEA.HI.X.SX32 R3, R7, R26.reuse, 0x1, P6 ;  /* 0x0000001a07037211 */ /* 0x080fe400030f0eff */
[----:B------:R-:W-:-:S02]  /*2770*/  LEA.HI.X.SX32 R7, R11, R26, 0x1, P1 ;  /* 0x0000001a0b077211 */ /* 0x000fc400008f0eff */
[CC--:B------:R-:W-:Y:S02]  /*2780*/  LEA R10, P6, R13.reuse, R24.reuse, 0x1 ;  /* 0x000000180d0a7211 */ /* 0x0c0fe400078c08ff */
[----:B0-----:R-:W-:Y:S02]  /*2790*/  LEA R8, P1, R14, R24, 0x1 ;  /* 0x000000180e087211 */ /* 0x001fe400078208ff */
[-C--:B------:R-:W-:Y:S01]  /*27a0*/  LEA.HI.X.SX32 R11, R13, R26.reuse, 0x1, P6 ;  /* 0x0000001a0d0b7211 */ /* 0x080fe200030f0eff */
[----:B------:R-:W-:Y:S01]  /*27b0*/  IMAD R13, R28, 0x4, R15 ;  /* 0x000000041c0d7824 */ /* 0x000fe200078e020f */
[----:B------:R-:W-:Y:S02]  /*27c0*/  LEA.HI.X.SX32 R9, R14, R26, 0x1, P1 ;  /* 0x0000001a0e097211 */ /* 0x000fe400008f0eff */
[----:B------:R-:W-:Y:S02]  /*27d0*/  ISETP.LT.AND P1, PT, R12, UR7, !P0 ;  /* 0x000000070c007c0c */ /* 0x000fe4000c721270 */
[----:B------:R-:W-:-:S02]  /*27e0*/  ISETP.LT.AND P0, PT, R0, UR7, !P0 ;  /* 0x0000000700007c0c */ /* 0x000fc4000c701270 */
[C---:B-1----:R-:W-:Y:S02]  /*27f0*/  LEA R4, P6, R15.reuse, R24, 0x1 ;  /* 0x000000180f047211 */ /* 0x042fe400078c08ff */
[----:B------:R-:W-:Y:S02]  /*2800*/  PRMT R18, R18, 0x7632, R18 ;  /* 0x0000763212127816 */ /* 0x000fe40000000012 */
[----:B------:R-:W-:Y:S02]  /*2810*/  PRMT R22, R22, 0x7632, R22 ;  /* 0x0000763216167816 */ /* 0x000fe40000000016 */
[----:B------:R-:W-:Y:S01]  /*2820*/  LEA.HI.X.SX32 R5, R15, R26, 0x1, P6 ;  /* 0x0000001a0f057211 */ /* 0x000fe200030f0eff */
[----:B------:R0:W-:Y:S01]  /*2830*/  @P5 STG.E.U16 desc[UR12][R2.64], R18 ;  /* 0x0000001202005986 */ /* 0x0001e2000c10150c */
[----:B------:R-:W-:Y:S02]  /*2840*/  PRMT R0, R19, 0x7632, R0 ;  /* 0x0000763213007816 */ /* 0x000fe40000000000 */
[C---:B------:R-:W-:Y:S01]  /*2850*/  LEA R12, P6, R13.reuse, R24, 0x1 ;  /* 0x000000180d0c7211 */ /* 0x040fe200078c08ff */
[----:B------:R0:W-:Y:S03]  /*2860*/  @P4 STG.E.U16 desc[UR12][R6.64], R22 ;  /* 0x0000001606004986 */ /* 0x0001e6000c10150c */
[----:B------:R-:W-:Y:S01]  /*2870*/  LEA.HI.X.SX32 R13, R13, R26, 0x1, P6 ;  /* 0x0000001a0d0d7211 */ /* 0x000fe200030f0eff */
[----:B------:R0:W-:Y:S04]  /*2880*/  @P3 STG.E.U16 desc[UR12][R10.64], R19 ;  /* 0x000000130a003986 */ /* 0x0001e8000c10150c */
[----:B------:R0:W-:Y:S04]  /*2890*/  @P2 STG.E.U16 desc[UR12][R8.64], R23 ;  /* 0x0000001708002986 */ /* 0x0001e8000c10150c */
[----:B------:R0:W-:Y:S01]  /*28a0*/  @P1 STG.E.U16 desc[UR12][R4.64], R0 ;  /* 0x0000000004001986 */ /* 0x0001e2000c10150c */
[----:B------:R-:W-:Y:S05]  /*28b0*/  @!P0 EXIT ;  /* 0x000000000000894d */ /* 0x000fea0003800000 */
[----:B0-----:R-:W-:-:S05]  /*28c0*/  PRMT R6, R23, 0x7632, R6 ;  /* 0x0000763217067816 */ /* 0x001fca0000000006 */
[----:B------:R-:W-:Y:S01]  /*28d0*/  STG.E.U16 desc[UR12][R12.64], R6 ;  /* 0x000000060c007986 */ /* 0x000fe2000c10150c */
[----:B------:R-:W-:Y:S05]  /*28e0*/  EXIT ;  /* 0x000000000000794d */ /* 0x000fea0003800000 */
.L_x_2:
[----:B------:R-:W-:-:S00]  /*28f0*/  BRA `(.L_x_2) ;  /* 0xfffffffc00fc7947 */ /* 0x000fc0000383ffff */
[----:B------:R-:W-:-:S00]  /*2900*/  NOP ;  /* 0x0000000000007918 */ /* 0x000fc00000000000 */
[----:B------:R-:W-:-:S00]  /*2910*/  NOP ;  /* 0x0000000000007918 */ /* 0x000fc00000000000 */
[----:B------:R-:W-:-:S00]  /*2920*/  NOP ;  /* 0x0000000000007918 */ /* 0x000fc00000000000 */
[----:B------:R-:W-:-:S00]  /*2930*/  NOP ;  /* 0x0000000000007918 */ /* 0x000fc00000000000 */
[----:B------:R-:W-:-:S00]  /*2940*/  NOP ;  /* 0x0000000000007918 */ /* 0x000fc00000000000 */
[----:B------:R-:W-:-:S00]  /*2950*/  NOP ;  /* 0x0000000000007918 */ /* 0x000fc00000000000 */
[----:B------:R-:W-:-:S00]  /*2960*/  NOP ;  /* 0x0000000000007918 */ /* 0x000fc00000000000 */
[----:B------:R-:W-:-:S00]  /*2970*/  NOP ;  /* 0x0000000000007918 */ /* 0x000fc00000000000 */
.L_x_3:


//--------------------- .nv.shared.matmul_kernel  --------------------------
	.section	.nv.shared.matmul_kernel,"aw",@nobits
	.sectionflags	@""
	.align	16
	.zero		1024


//--------------------- .nv.shared.reserved.0     --------------------------
	.section	.nv.shared.reserved.0,"aw",@nobits
	.weak		__nv_reservedSMEM_offset_0_alias
	.size		__nv_reservedSMEM_offset_0_alias, 0, 0
	.other		__nv_reservedSMEM_offset_0_alias,@"STO_CUDA_RESERVED_SHARED STV_DEFAULT"
__nv_reservedSMEM_offset_0_alias:
	.zero		0


//--------------------- .nv.constant0.matmul_kernel --------------------------
	.section	.nv.constant0.matmul_kernel,"a",@progbits
	.sectionflags	@""
	.align	4
.nv.constant0.matmul_kernel:
	.zero		608


//--------------------- SYMBOLS --------------------------

	.type		.nv.reservedSmem.offset0,@object
	.size		.nv.reservedSmem.offset0,0x4
